//
// Generated by NVIDIA NVVM Compiler
//
// Compiler Build ID: CL-36424714
// Cuda compilation tools, release 13.0, V13.0.88
// Based on NVVM 20.0.0
//

.version 9.0
.target sm_100
.address_size 64

	// .globl	_Z10render_gpu6float3S_iifP6uchar4P4trigxP5lightx
.global .align 4 .b8 __cudart_i2opi_f[24] = {65, 144, 67, 60, 153, 149, 98, 219, 192, 221, 52, 245, 209, 87, 39, 252, 41, 21, 68, 78, 110, 131, 249, 162};

.visible .entry _Z10render_gpu6float3S_iifP6uchar4P4trigxP5lightx(
	.param .align 4 .b8 _Z10render_gpu6float3S_iifP6uchar4P4trigxP5lightx_param_0[12],
	.param .align 4 .b8 _Z10render_gpu6float3S_iifP6uchar4P4trigxP5lightx_param_1[12],
	.param .u32 _Z10render_gpu6float3S_iifP6uchar4P4trigxP5lightx_param_2,
	.param .u32 _Z10render_gpu6float3S_iifP6uchar4P4trigxP5lightx_param_3,
	.param .f32 _Z10render_gpu6float3S_iifP6uchar4P4trigxP5lightx_param_4,
	.param .u64 .ptr .align 1 _Z10render_gpu6float3S_iifP6uchar4P4trigxP5lightx_param_5,
	.param .u64 .ptr .align 1 _Z10render_gpu6float3S_iifP6uchar4P4trigxP5lightx_param_6,
	.param .u64 _Z10render_gpu6float3S_iifP6uchar4P4trigxP5lightx_param_7,
	.param .u64 .ptr .align 1 _Z10render_gpu6float3S_iifP6uchar4P4trigxP5lightx_param_8,
	.param .u64 _Z10render_gpu6float3S_iifP6uchar4P4trigxP5lightx_param_9
)
{
	.local .align 4 .b8 	__local_depot0[28];
	.reg .b64 	%SP;
	.reg .b64 	%SPL;
	.reg .pred 	%p<103>;
	.reg .b16 	%rs<24>;
	.reg .b32 	%r<121>;
	.reg .b32 	%f<612>;
	.reg .b64 	%rd<61>;
	.reg .b64 	%fd<11>;

	mov.u64 	%SPL, __local_depot0;
	ld.param.f32 	%f218, [_Z10render_gpu6float3S_iifP6uchar4P4trigxP5lightx_param_0+8];
	ld.param.f32 	%f217, [_Z10render_gpu6float3S_iifP6uchar4P4trigxP5lightx_param_0+4];
	ld.param.f32 	%f216, [_Z10render_gpu6float3S_iifP6uchar4P4trigxP5lightx_param_0];
	ld.param.f32 	%f4, [_Z10render_gpu6float3S_iifP6uchar4P4trigxP5lightx_param_1];
	ld.param.f32 	%f5, [_Z10render_gpu6float3S_iifP6uchar4P4trigxP5lightx_param_1+4];
	ld.param.f32 	%f6, [_Z10render_gpu6float3S_iifP6uchar4P4trigxP5lightx_param_1+8];
	ld.param.u32 	%r44, [_Z10render_gpu6float3S_iifP6uchar4P4trigxP5lightx_param_2];
	ld.param.u32 	%r45, [_Z10render_gpu6float3S_iifP6uchar4P4trigxP5lightx_param_3];
	ld.param.f32 	%f219, [_Z10render_gpu6float3S_iifP6uchar4P4trigxP5lightx_param_4];
	ld.param.u64 	%rd26, [_Z10render_gpu6float3S_iifP6uchar4P4trigxP5lightx_param_6];
	ld.param.u64 	%rd23, [_Z10render_gpu6float3S_iifP6uchar4P4trigxP5lightx_param_7];
	ld.param.u64 	%rd24, [_Z10render_gpu6float3S_iifP6uchar4P4trigxP5lightx_param_8];
	ld.param.u64 	%rd25, [_Z10render_gpu6float3S_iifP6uchar4P4trigxP5lightx_param_9];
	cvta.to.global.u64 	%rd1, %rd26;
	add.u64 	%rd2, %SPL, 0;
	cvt.rn.f32.s32 	%f7, %r44;
	cvt.rn.f32.s32 	%f8, %r45;
	mul.f32 	%f220, %f219, 0f40490FDB;
	div.rn.f32 	%f9, %f220, 0f43B40000;
	mul.f32 	%f221, %f9, 0f3F22F983;
	cvt.rni.s32.f32 	%r106, %f221;
	cvt.rn.f32.s32 	%f222, %r106;
	fma.rn.f32 	%f223, %f222, 0fBFC90FDA, %f9;
	fma.rn.f32 	%f224, %f222, 0fB3A22168, %f223;
	fma.rn.f32 	%f589, %f222, 0fA7C234C5, %f224;
	abs.f32 	%f11, %f9;
	setp.ltu.f32 	%p1, %f11, 0f47CE4780;
	@%p1 bra 	$L__BB0_8;
	setp.neu.f32 	%p2, %f11, 0f7F800000;
	@%p2 bra 	$L__BB0_3;
	mov.f32 	%f227, 0f00000000;
	mul.rn.f32 	%f589, %f9, %f227;
	mov.b32 	%r106, 0;
	bra.uni 	$L__BB0_8;
$L__BB0_3:
	mov.b32 	%r2, %f9;
	shl.b32 	%r47, %r2, 8;
	or.b32  	%r3, %r47, -2147483648;
	mov.b64 	%rd55, 0;
	mov.b32 	%r103, 0;
	mov.u64 	%rd30, __cudart_i2opi_f;
$L__BB0_4:
	.pragma "nounroll";
	mul.wide.u32 	%rd29, %r103, 4;
	add.s64 	%rd31, %rd30, %rd29;
	ld.global.nc.u32 	%r48, [%rd31];
	mad.wide.u32 	%rd32, %r48, %r3, %rd55;
	shr.u64 	%rd55, %rd32, 32;
	add.s64 	%rd33, %rd2, %rd29;
	st.local.u32 	[%rd33], %rd32;
	add.s32 	%r103, %r103, 1;
	setp.ne.s32 	%p3, %r103, 6;
	@%p3 bra 	$L__BB0_4;
	shr.u32 	%r49, %r2, 23;
	st.local.u32 	[%rd2+24], %rd55;
	and.b32  	%r6, %r49, 31;
	and.b32  	%r50, %r49, 224;
	add.s32 	%r51, %r50, -128;
	shr.u32 	%r52, %r51, 5;
	mul.wide.u32 	%rd34, %r52, 4;
	sub.s64 	%rd5, %rd2, %rd34;
	ld.local.u32 	%r104, [%rd5+24];
	ld.local.u32 	%r105, [%rd5+20];
	setp.eq.s32 	%p4, %r6, 0;
	@%p4 bra 	$L__BB0_7;
	shf.l.wrap.b32 	%r104, %r105, %r104, %r6;
	ld.local.u32 	%r53, [%rd5+16];
	shf.l.wrap.b32 	%r105, %r53, %r105, %r6;
$L__BB0_7:
	shr.u32 	%r54, %r104, 30;
	shf.l.wrap.b32 	%r55, %r105, %r104, 2;
	shl.b32 	%r56, %r105, 2;
	shr.u32 	%r57, %r55, 31;
	add.s32 	%r58, %r57, %r54;
	neg.s32 	%r59, %r58;
	setp.lt.s32 	%p5, %r2, 0;
	selp.b32 	%r106, %r59, %r58, %p5;
	xor.b32  	%r60, %r55, %r2;
	shr.s32 	%r61, %r55, 31;
	xor.b32  	%r62, %r61, %r55;
	xor.b32  	%r63, %r61, %r56;
	cvt.u64.u32 	%rd35, %r62;
	shl.b64 	%rd36, %rd35, 32;
	cvt.u64.u32 	%rd37, %r63;
	or.b64  	%rd38, %rd36, %rd37;
	cvt.rn.f64.s64 	%fd2, %rd38;
	mul.f64 	%fd3, %fd2, 0d3BF921FB54442D19;
	cvt.rn.f32.f64 	%f225, %fd3;
	neg.f32 	%f226, %f225;
	setp.lt.s32 	%p6, %r60, 0;
	selp.f32 	%f589, %f226, %f225, %p6;
$L__BB0_8:
	mul.f32 	%f228, %f589, %f589;
	fma.rn.f32 	%f229, %f228, 0f3C190000, 0f3B560000;
	fma.rn.f32 	%f230, %f229, %f228, 0f3CC70000;
	fma.rn.f32 	%f231, %f230, %f228, 0f3D5B0000;
	fma.rn.f32 	%f232, %f231, %f228, 0f3E089438;
	fma.rn.f32 	%f233, %f232, %f228, 0f3EAAAA88;
	mul.rn.f32 	%f234, %f228, %f589;
	fma.rn.f32 	%f235, %f233, %f234, %f589;
	abs.f32 	%f236, %f589;
	setp.eq.f32 	%p7, %f236, 0f3A00B43C;
	selp.f32 	%f237, %f589, %f235, %p7;
	and.b32  	%r65, %r106, 1;
	setp.eq.b32 	%p8, %r65, 1;
	neg.f32 	%f238, %f237;
	rcp.approx.ftz.f32 	%f239, %f238;
	selp.f32 	%f15, %f239, %f237, %p8;
	sub.f32 	%f240, %f4, %f216;
	sub.f32 	%f241, %f5, %f217;
	sub.f32 	%f242, %f6, %f218;
	mul.f32 	%f243, %f241, %f241;
	fma.rn.f32 	%f244, %f240, %f240, %f243;
	fma.rn.f32 	%f245, %f242, %f242, %f244;
	sqrt.rn.f32 	%f246, %f245;
	div.rn.f32 	%f16, %f240, %f246;
	div.rn.f32 	%f17, %f241, %f246;
	div.rn.f32 	%f18, %f242, %f246;
	mul.f32 	%f247, %f18, 0f00000000;
	sub.f32 	%f248, %f17, %f247;
	sub.f32 	%f249, %f247, %f16;
	mul.f32 	%f250, %f16, 0f00000000;
	mul.f32 	%f251, %f17, 0f00000000;
	sub.f32 	%f252, %f250, %f251;
	mul.f32 	%f253, %f249, %f249;
	fma.rn.f32 	%f254, %f248, %f248, %f253;
	fma.rn.f32 	%f255, %f252, %f252, %f254;
	sqrt.rn.f32 	%f256, %f255;
	div.rn.f32 	%f19, %f248, %f256;
	div.rn.f32 	%f20, %f249, %f256;
	div.rn.f32 	%f21, %f252, %f256;
	mul.f32 	%f257, %f18, %f20;
	mul.f32 	%f258, %f17, %f21;
	sub.f32 	%f259, %f257, %f258;
	mul.f32 	%f260, %f16, %f21;
	mul.f32 	%f261, %f18, %f19;
	sub.f32 	%f262, %f260, %f261;
	mul.f32 	%f263, %f17, %f19;
	mul.f32 	%f264, %f16, %f20;
	sub.f32 	%f265, %f263, %f264;
	mul.f32 	%f266, %f262, %f262;
	fma.rn.f32 	%f267, %f259, %f259, %f266;
	fma.rn.f32 	%f268, %f265, %f265, %f267;
	sqrt.rn.f32 	%f269, %f268;
	div.rn.f32 	%f22, %f259, %f269;
	div.rn.f32 	%f23, %f262, %f269;
	div.rn.f32 	%f24, %f265, %f269;
	mov.u32 	%r66, %ntid.x;
	mov.u32 	%r67, %ctaid.x;
	mov.u32 	%r68, %tid.x;
	mad.lo.s32 	%r107, %r66, %r67, %r68;
	mov.u32 	%r69, %ntid.y;
	mov.u32 	%r70, %ctaid.y;
	mov.u32 	%r71, %tid.y;
	mad.lo.s32 	%r16, %r69, %r70, %r71;
	setp.ge.s32 	%p9, %r107, %r44;
	@%p9 bra 	$L__BB0_70;
	rcp.rn.f32 	%f270, %f15;
	mul.f32 	%f25, %f16, %f270;
	mul.f32 	%f26, %f17, %f270;
	mul.f32 	%f27, %f18, %f270;
	add.s64 	%rd6, %rd23, -1;
	and.b64  	%rd7, %rd23, 1;
	and.b64  	%rd8, %rd23, 9223372036854775806;
	add.f32 	%f271, %f8, 0fBF800000;
	mov.f32 	%f272, 0f40000000;
	div.rn.f32 	%f28, %f272, %f271;
	add.f32 	%f273, %f7, 0fBF800000;
	div.rn.f32 	%f29, %f272, %f273;
	cvta.to.global.u64 	%rd9, %rd24;
$L__BB0_10:
	setp.ge.s32 	%p10, %r16, %r45;
	@%p10 bra 	$L__BB0_69;
	mov.u32 	%r108, %r16;
$L__BB0_12:
	setp.lt.s64 	%p11, %rd23, 1;
	cvt.rn.f32.u32 	%f275, %r108;
	fma.rn.f32 	%f276, %f28, %f275, 0fBF800000;
	cvt.rn.f32.s32 	%f277, %r45;
	mul.f32 	%f278, %f276, %f277;
	div.rn.f32 	%f279, %f278, %f7;
	mul.f32 	%f280, %f22, %f279;
	cvt.rn.f32.s32 	%f281, %r107;
	fma.rn.f32 	%f282, %f29, %f281, 0fBF800000;
	fma.rn.f32 	%f283, %f19, %f282, %f280;
	add.f32 	%f284, %f25, %f283;
	mul.f32 	%f285, %f23, %f279;
	fma.rn.f32 	%f286, %f20, %f282, %f285;
	add.f32 	%f287, %f26, %f286;
	mul.f32 	%f288, %f24, %f279;
	fma.rn.f32 	%f289, %f21, %f282, %f288;
	add.f32 	%f290, %f27, %f289;
	mul.f32 	%f291, %f287, %f287;
	fma.rn.f32 	%f292, %f284, %f284, %f291;
	fma.rn.f32 	%f293, %f290, %f290, %f292;
	sqrt.rn.f32 	%f294, %f293;
	div.rn.f32 	%f33, %f284, %f294;
	div.rn.f32 	%f34, %f287, %f294;
	div.rn.f32 	%f35, %f290, %f294;
	mov.b32 	%r114, -1;
	@%p11 bra 	$L__BB0_32;
	setp.eq.s64 	%p12, %rd6, 0;
	mov.b32 	%r114, -1;
	mov.b64 	%rd57, 0;
	@%p12 bra 	$L__BB0_26;
	mov.b32 	%r114, -1;
	mov.b64 	%rd56, 0;
$L__BB0_15:
	cvt.u32.u64 	%r20, %rd56;
	mad.lo.s64 	%rd41, %rd56, 48, %rd1;
	ld.global.f32 	%f37, [%rd41];
	ld.global.f32 	%f38, [%rd41+4];
	ld.global.f32 	%f39, [%rd41+8];
	ld.global.f32 	%f298, [%rd41+12];
	ld.global.f32 	%f299, [%rd41+16];
	ld.global.f32 	%f300, [%rd41+20];
	ld.global.f32 	%f301, [%rd41+24];
	ld.global.f32 	%f302, [%rd41+28];
	ld.global.f32 	%f303, [%rd41+32];
	sub.f32 	%f40, %f298, %f37;
	sub.f32 	%f41, %f299, %f38;
	sub.f32 	%f42, %f300, %f39;
	sub.f32 	%f43, %f301, %f37;
	sub.f32 	%f44, %f302, %f38;
	sub.f32 	%f45, %f303, %f39;
	mul.f32 	%f304, %f34, %f45;
	mul.f32 	%f305, %f35, %f44;
	sub.f32 	%f46, %f304, %f305;
	mul.f32 	%f306, %f35, %f43;
	mul.f32 	%f307, %f33, %f45;
	sub.f32 	%f47, %f306, %f307;
	mul.f32 	%f308, %f33, %f44;
	mul.f32 	%f309, %f34, %f43;
	sub.f32 	%f48, %f308, %f309;
	mul.f32 	%f310, %f41, %f47;
	fma.rn.f32 	%f311, %f40, %f46, %f310;
	fma.rn.f32 	%f49, %f42, %f48, %f311;
	abs.f32 	%f312, %f49;
	cvt.f64.f32 	%fd4, %f312;
	setp.lt.f64 	%p13, %fd4, 0d3DDB7CDFD9D7BDBB;
	@%p13 bra 	$L__BB0_20;
	sub.f32 	%f50, %f216, %f37;
	sub.f32 	%f51, %f217, %f38;
	sub.f32 	%f52, %f218, %f39;
	mul.f32 	%f313, %f51, %f47;
	fma.rn.f32 	%f314, %f50, %f46, %f313;
	fma.rn.f32 	%f315, %f52, %f48, %f314;
	div.rn.f32 	%f53, %f315, %f49;
	setp.lt.f32 	%p14, %f53, 0f00000000;
	setp.gt.f32 	%p15, %f53, 0f3F800000;
	or.pred  	%p16, %p14, %p15;
	@%p16 bra 	$L__BB0_20;
	mul.f32 	%f316, %f51, %f42;
	mul.f32 	%f317, %f52, %f41;
	sub.f32 	%f54, %f316, %f317;
	mul.f32 	%f318, %f52, %f40;
	mul.f32 	%f319, %f50, %f42;
	sub.f32 	%f55, %f318, %f319;
	mul.f32 	%f320, %f50, %f41;
	mul.f32 	%f321, %f51, %f40;
	sub.f32 	%f56, %f320, %f321;
	mul.f32 	%f322, %f34, %f55;
	fma.rn.f32 	%f323, %f33, %f54, %f322;
	fma.rn.f32 	%f324, %f35, %f56, %f323;
	div.rn.f32 	%f325, %f324, %f49;
	setp.lt.f32 	%p17, %f325, 0f00000000;
	add.f32 	%f326, %f325, %f53;
	setp.gt.f32 	%p18, %f326, 0f3F800000;
	or.pred  	%p19, %p17, %p18;
	@%p19 bra 	$L__BB0_20;
	mul.f32 	%f327, %f44, %f55;
	fma.rn.f32 	%f328, %f43, %f54, %f327;
	fma.rn.f32 	%f329, %f45, %f56, %f328;
	div.rn.f32 	%f57, %f329, %f49;
	setp.lt.f32 	%p20, %f57, 0f00000000;
	@%p20 bra 	$L__BB0_20;
	setp.eq.s32 	%p21, %r114, -1;
	setp.lt.f32 	%p22, %f57, %f595;
	or.pred  	%p23, %p21, %p22;
	selp.b32 	%r114, %r20, %r114, %p23;
	selp.f32 	%f595, %f57, %f595, %p23;
$L__BB0_20:
	and.b64  	%rd42, %rd56, 4294967294;
	mad.lo.s64 	%rd43, %rd42, 48, %rd1;
	ld.global.f32 	%f60, [%rd43+48];
	ld.global.f32 	%f61, [%rd43+52];
	ld.global.f32 	%f62, [%rd43+56];
	ld.global.f32 	%f330, [%rd43+60];
	ld.global.f32 	%f331, [%rd43+64];
	ld.global.f32 	%f332, [%rd43+68];
	ld.global.f32 	%f333, [%rd43+72];
	ld.global.f32 	%f334, [%rd43+76];
	ld.global.f32 	%f335, [%rd43+80];
	sub.f32 	%f63, %f330, %f60;
	sub.f32 	%f64, %f331, %f61;
	sub.f32 	%f65, %f332, %f62;
	sub.f32 	%f66, %f333, %f60;
	sub.f32 	%f67, %f334, %f61;
	sub.f32 	%f68, %f335, %f62;
	mul.f32 	%f336, %f34, %f68;
	mul.f32 	%f337, %f35, %f67;
	sub.f32 	%f69, %f336, %f337;
	mul.f32 	%f338, %f35, %f66;
	mul.f32 	%f339, %f33, %f68;
	sub.f32 	%f70, %f338, %f339;
	mul.f32 	%f340, %f33, %f67;
	mul.f32 	%f341, %f34, %f66;
	sub.f32 	%f71, %f340, %f341;
	mul.f32 	%f342, %f64, %f70;
	fma.rn.f32 	%f343, %f63, %f69, %f342;
	fma.rn.f32 	%f72, %f65, %f71, %f343;
	abs.f32 	%f344, %f72;
	cvt.f64.f32 	%fd5, %f344;
	setp.lt.f64 	%p24, %fd5, 0d3DDB7CDFD9D7BDBB;
	@%p24 bra 	$L__BB0_25;
	sub.f32 	%f73, %f216, %f60;
	sub.f32 	%f74, %f217, %f61;
	sub.f32 	%f75, %f218, %f62;
	mul.f32 	%f345, %f74, %f70;
	fma.rn.f32 	%f346, %f73, %f69, %f345;
	fma.rn.f32 	%f347, %f75, %f71, %f346;
	div.rn.f32 	%f76, %f347, %f72;
	setp.lt.f32 	%p25, %f76, 0f00000000;
	setp.gt.f32 	%p26, %f76, 0f3F800000;
	or.pred  	%p27, %p25, %p26;
	@%p27 bra 	$L__BB0_25;
	mul.f32 	%f348, %f74, %f65;
	mul.f32 	%f349, %f75, %f64;
	sub.f32 	%f77, %f348, %f349;
	mul.f32 	%f350, %f75, %f63;
	mul.f32 	%f351, %f73, %f65;
	sub.f32 	%f78, %f350, %f351;
	mul.f32 	%f352, %f73, %f64;
	mul.f32 	%f353, %f74, %f63;
	sub.f32 	%f79, %f352, %f353;
	mul.f32 	%f354, %f34, %f78;
	fma.rn.f32 	%f355, %f33, %f77, %f354;
	fma.rn.f32 	%f356, %f35, %f79, %f355;
	div.rn.f32 	%f357, %f356, %f72;
	setp.lt.f32 	%p28, %f357, 0f00000000;
	add.f32 	%f358, %f357, %f76;
	setp.gt.f32 	%p29, %f358, 0f3F800000;
	or.pred  	%p30, %p28, %p29;
	@%p30 bra 	$L__BB0_25;
	mul.f32 	%f359, %f67, %f78;
	fma.rn.f32 	%f360, %f66, %f77, %f359;
	fma.rn.f32 	%f361, %f68, %f79, %f360;
	div.rn.f32 	%f80, %f361, %f72;
	setp.lt.f32 	%p31, %f80, 0f00000000;
	@%p31 bra 	$L__BB0_25;
	setp.eq.s32 	%p32, %r114, -1;
	setp.lt.f32 	%p33, %f80, %f595;
	or.pred  	%p34, %p32, %p33;
	add.s32 	%r76, %r20, 1;
	selp.b32 	%r114, %r76, %r114, %p34;
	selp.f32 	%f595, %f80, %f595, %p34;
$L__BB0_25:
	add.s64 	%rd56, %rd56, 2;
	setp.ne.s64 	%p35, %rd56, %rd8;
	mov.u64 	%rd57, %rd8;
	@%p35 bra 	$L__BB0_15;
$L__BB0_26:
	setp.eq.s64 	%p36, %rd7, 0;
	@%p36 bra 	$L__BB0_32;
	cvt.u32.u64 	%r27, %rd57;
	mad.lo.s64 	%rd44, %rd57, 48, %rd1;
	ld.global.f32 	%f85, [%rd44];
	ld.global.f32 	%f86, [%rd44+4];
	ld.global.f32 	%f87, [%rd44+8];
	ld.global.f32 	%f362, [%rd44+12];
	ld.global.f32 	%f363, [%rd44+16];
	ld.global.f32 	%f364, [%rd44+20];
	ld.global.f32 	%f365, [%rd44+24];
	ld.global.f32 	%f366, [%rd44+28];
	ld.global.f32 	%f367, [%rd44+32];
	sub.f32 	%f88, %f362, %f85;
	sub.f32 	%f89, %f363, %f86;
	sub.f32 	%f90, %f364, %f87;
	sub.f32 	%f91, %f365, %f85;
	sub.f32 	%f92, %f366, %f86;
	sub.f32 	%f93, %f367, %f87;
	mul.f32 	%f368, %f34, %f93;
	mul.f32 	%f369, %f35, %f92;
	sub.f32 	%f94, %f368, %f369;
	mul.f32 	%f370, %f35, %f91;
	mul.f32 	%f371, %f33, %f93;
	sub.f32 	%f95, %f370, %f371;
	mul.f32 	%f372, %f33, %f92;
	mul.f32 	%f373, %f34, %f91;
	sub.f32 	%f96, %f372, %f373;
	mul.f32 	%f374, %f89, %f95;
	fma.rn.f32 	%f375, %f88, %f94, %f374;
	fma.rn.f32 	%f97, %f90, %f96, %f375;
	abs.f32 	%f376, %f97;
	cvt.f64.f32 	%fd6, %f376;
	setp.lt.f64 	%p37, %fd6, 0d3DDB7CDFD9D7BDBB;
	@%p37 bra 	$L__BB0_32;
	sub.f32 	%f98, %f216, %f85;
	sub.f32 	%f99, %f217, %f86;
	sub.f32 	%f100, %f218, %f87;
	mul.f32 	%f377, %f99, %f95;
	fma.rn.f32 	%f378, %f98, %f94, %f377;
	fma.rn.f32 	%f379, %f100, %f96, %f378;
	div.rn.f32 	%f101, %f379, %f97;
	setp.lt.f32 	%p38, %f101, 0f00000000;
	setp.gt.f32 	%p39, %f101, 0f3F800000;
	or.pred  	%p40, %p38, %p39;
	@%p40 bra 	$L__BB0_32;
	mul.f32 	%f380, %f99, %f90;
	mul.f32 	%f381, %f100, %f89;
	sub.f32 	%f102, %f380, %f381;
	mul.f32 	%f382, %f100, %f88;
	mul.f32 	%f383, %f98, %f90;
	sub.f32 	%f103, %f382, %f383;
	mul.f32 	%f384, %f98, %f89;
	mul.f32 	%f385, %f99, %f88;
	sub.f32 	%f104, %f384, %f385;
	mul.f32 	%f386, %f34, %f103;
	fma.rn.f32 	%f387, %f33, %f102, %f386;
	fma.rn.f32 	%f388, %f35, %f104, %f387;
	div.rn.f32 	%f389, %f388, %f97;
	setp.lt.f32 	%p41, %f389, 0f00000000;
	add.f32 	%f390, %f389, %f101;
	setp.gt.f32 	%p42, %f390, 0f3F800000;
	or.pred  	%p43, %p41, %p42;
	@%p43 bra 	$L__BB0_32;
	mul.f32 	%f391, %f92, %f103;
	fma.rn.f32 	%f392, %f91, %f102, %f391;
	fma.rn.f32 	%f393, %f93, %f104, %f392;
	div.rn.f32 	%f105, %f393, %f97;
	setp.lt.f32 	%p44, %f105, 0f00000000;
	@%p44 bra 	$L__BB0_32;
	setp.eq.s32 	%p45, %r114, -1;
	setp.lt.f32 	%p46, %f105, %f595;
	or.pred  	%p47, %p45, %p46;
	selp.b32 	%r114, %r27, %r114, %p47;
	selp.f32 	%f595, %f105, %f595, %p47;
$L__BB0_32:
	setp.eq.s32 	%p48, %r114, -1;
	mov.b16 	%rs20, 0;
	mov.u16 	%rs21, %rs20;
	mov.u16 	%rs22, %rs20;
	mov.u16 	%rs23, %rs20;
	@%p48 bra 	$L__BB0_68;
	mul.wide.s32 	%rd45, %r114, 48;
	add.s64 	%rd13, %rd1, %rd45;
	ld.global.u32 	%r77, [%rd13+36];
	bfe.u32 	%r78, %r77, 0, 8;
	cvt.u16.u32 	%rs20, %r78;
	bfe.u32 	%r79, %r77, 8, 8;
	cvt.u16.u32 	%rs21, %r79;
	bfe.u32 	%r80, %r77, 16, 8;
	cvt.u16.u32 	%rs22, %r80;
	bfe.u32 	%r81, %r77, 24, 8;
	cvt.u16.u32 	%rs23, %r81;
	ld.global.u8 	%rs13, [%rd13+40];
	setp.ne.s16 	%p49, %rs13, 0;
	@%p49 bra 	$L__BB0_68;
	ld.global.f32 	%f108, [%rd13+44];
	setp.lt.s64 	%p50, %rd25, 1;
	ld.global.f32 	%f395, [%rd13+8];
	ld.global.f32 	%f396, [%rd13+4];
	ld.global.f32 	%f397, [%rd13];
	ld.global.f32 	%f398, [%rd13+20];
	ld.global.f32 	%f399, [%rd13+16];
	ld.global.f32 	%f400, [%rd13+12];
	ld.global.f32 	%f401, [%rd13+32];
	ld.global.f32 	%f402, [%rd13+28];
	ld.global.f32 	%f403, [%rd13+24];
	sub.f32 	%f404, %f397, %f400;
	sub.f32 	%f405, %f396, %f399;
	sub.f32 	%f406, %f395, %f398;
	sub.f32 	%f407, %f397, %f403;
	sub.f32 	%f408, %f396, %f402;
	sub.f32 	%f409, %f395, %f401;
	mul.f32 	%f410, %f405, %f409;
	mul.f32 	%f411, %f406, %f408;
	sub.f32 	%f412, %f410, %f411;
	mul.f32 	%f413, %f406, %f407;
	mul.f32 	%f414, %f404, %f409;
	sub.f32 	%f415, %f413, %f414;
	mul.f32 	%f416, %f404, %f408;
	mul.f32 	%f417, %f405, %f407;
	sub.f32 	%f418, %f416, %f417;
	mul.f32 	%f419, %f415, %f415;
	fma.rn.f32 	%f420, %f412, %f412, %f419;
	fma.rn.f32 	%f421, %f418, %f418, %f420;
	sqrt.rn.f32 	%f422, %f421;
	div.rn.f32 	%f109, %f412, %f422;
	div.rn.f32 	%f110, %f415, %f422;
	div.rn.f32 	%f111, %f418, %f422;
	fma.rn.f32 	%f112, %f33, %f595, %f216;
	fma.rn.f32 	%f113, %f34, %f595, %f217;
	fma.rn.f32 	%f114, %f35, %f595, %f218;
	mov.f32 	%f606, 0f00000000;
	mov.f32 	%f607, %f606;
	mov.f32 	%f608, %f606;
	@%p50 bra 	$L__BB0_67;
	and.b16  	%rs14, %rs20, 255;
	cvt.rn.f32.u16 	%f424, %rs14;
	div.rn.f32 	%f115, %f424, 0f437F0000;
	and.b16  	%rs15, %rs21, 255;
	cvt.rn.f32.u16 	%f425, %rs15;
	div.rn.f32 	%f116, %f425, 0f437F0000;
	and.b16  	%rs16, %rs22, 255;
	cvt.rn.f32.u16 	%f426, %rs16;
	div.rn.f32 	%f117, %f426, 0f437F0000;
	mov.f32 	%f608, 0f00000000;
	mov.b64 	%rd58, 0;
	mov.f32 	%f607, %f608;
	mov.f32 	%f606, %f608;
$L__BB0_36:
	setp.lt.s64 	%p51, %rd23, 1;
	mad.lo.s64 	%rd47, %rd58, 28, %rd9;
	ld.global.f32 	%f427, [%rd47];
	ld.global.f32 	%f428, [%rd47+4];
	ld.global.f32 	%f429, [%rd47+8];
	ld.global.f32 	%f121, [%rd47+12];
	ld.global.f32 	%f122, [%rd47+16];
	ld.global.f32 	%f123, [%rd47+20];
	ld.global.f32 	%f124, [%rd47+24];
	sub.f32 	%f430, %f427, %f112;
	sub.f32 	%f431, %f428, %f113;
	sub.f32 	%f432, %f429, %f114;
	mul.f32 	%f433, %f431, %f431;
	fma.rn.f32 	%f434, %f430, %f430, %f433;
	fma.rn.f32 	%f435, %f432, %f432, %f434;
	sqrt.rn.f32 	%f125, %f435;
	div.rn.f32 	%f126, %f430, %f125;
	div.rn.f32 	%f127, %f431, %f125;
	div.rn.f32 	%f128, %f432, %f125;
	@%p51 bra 	$L__BB0_63;
	setp.eq.s64 	%p52, %rd6, 0;
	mov.b32 	%r120, -1;
	mov.b64 	%rd60, 0;
	@%p52 bra 	$L__BB0_54;
	mov.b32 	%r120, -1;
	mov.b64 	%rd59, 0;
$L__BB0_39:
	cvt.u32.u64 	%r31, %rd59;
	setp.eq.s32 	%p53, %r114, %r31;
	@%p53 bra 	$L__BB0_46;
	mad.lo.s64 	%rd16, %rd59, 48, %rd1;
	ld.global.f32 	%f130, [%rd16];
	ld.global.f32 	%f131, [%rd16+4];
	ld.global.f32 	%f132, [%rd16+8];
	ld.global.u8 	%rs17, [%rd16+40];
	setp.ne.s16 	%p54, %rs17, 0;
	@%p54 bra 	$L__BB0_46;
	ld.global.f32 	%f438, [%rd16+20];
	ld.global.f32 	%f439, [%rd16+16];
	ld.global.f32 	%f440, [%rd16+12];
	ld.global.f32 	%f441, [%rd16+32];
	ld.global.f32 	%f442, [%rd16+28];
	ld.global.f32 	%f443, [%rd16+24];
	sub.f32 	%f133, %f440, %f130;
	sub.f32 	%f134, %f439, %f131;
	sub.f32 	%f135, %f438, %f132;
	sub.f32 	%f136, %f443, %f130;
	sub.f32 	%f137, %f442, %f131;
	sub.f32 	%f138, %f441, %f132;
	mul.f32 	%f444, %f127, %f138;
	mul.f32 	%f445, %f128, %f137;
	sub.f32 	%f139, %f444, %f445;
	mul.f32 	%f446, %f128, %f136;
	mul.f32 	%f447, %f126, %f138;
	sub.f32 	%f140, %f446, %f447;
	mul.f32 	%f448, %f126, %f137;
	mul.f32 	%f449, %f127, %f136;
	sub.f32 	%f141, %f448, %f449;
	mul.f32 	%f450, %f134, %f140;
	fma.rn.f32 	%f451, %f133, %f139, %f450;
	fma.rn.f32 	%f142, %f135, %f141, %f451;
	abs.f32 	%f452, %f142;
	cvt.f64.f32 	%fd7, %f452;
	setp.lt.f64 	%p55, %fd7, 0d3DDB7CDFD9D7BDBB;
	@%p55 bra 	$L__BB0_46;
	sub.f32 	%f143, %f112, %f130;
	sub.f32 	%f144, %f113, %f131;
	sub.f32 	%f145, %f114, %f132;
	mul.f32 	%f453, %f144, %f140;
	fma.rn.f32 	%f454, %f143, %f139, %f453;
	fma.rn.f32 	%f455, %f145, %f141, %f454;
	div.rn.f32 	%f146, %f455, %f142;
	setp.lt.f32 	%p56, %f146, 0f00000000;
	setp.gt.f32 	%p57, %f146, 0f3F800000;
	or.pred  	%p58, %p56, %p57;
	@%p58 bra 	$L__BB0_46;
	mul.f32 	%f456, %f144, %f135;
	mul.f32 	%f457, %f145, %f134;
	sub.f32 	%f147, %f456, %f457;
	mul.f32 	%f458, %f145, %f133;
	mul.f32 	%f459, %f143, %f135;
	sub.f32 	%f148, %f458, %f459;
	mul.f32 	%f460, %f143, %f134;
	mul.f32 	%f461, %f144, %f133;
	sub.f32 	%f149, %f460, %f461;
	mul.f32 	%f462, %f127, %f148;
	fma.rn.f32 	%f463, %f126, %f147, %f462;
	fma.rn.f32 	%f464, %f128, %f149, %f463;
	div.rn.f32 	%f465, %f464, %f142;
	setp.lt.f32 	%p59, %f465, 0f00000000;
	add.f32 	%f466, %f465, %f146;
	setp.gt.f32 	%p60, %f466, 0f3F800000;
	or.pred  	%p61, %p59, %p60;
	@%p61 bra 	$L__BB0_46;
	mul.f32 	%f467, %f137, %f148;
	fma.rn.f32 	%f468, %f136, %f147, %f467;
	fma.rn.f32 	%f469, %f138, %f149, %f468;
	div.rn.f32 	%f150, %f469, %f142;
	setp.lt.f32 	%p62, %f150, 0f00000000;
	@%p62 bra 	$L__BB0_46;
	setp.eq.s32 	%p63, %r120, -1;
	setp.lt.f32 	%p64, %f150, %f601;
	or.pred  	%p65, %p63, %p64;
	selp.b32 	%r120, %r31, %r120, %p65;
	selp.f32 	%f601, %f150, %f601, %p65;
$L__BB0_46:
	add.s32 	%r34, %r31, 1;
	setp.eq.s32 	%p66, %r34, %r114;
	@%p66 bra 	$L__BB0_53;
	and.b64  	%rd50, %rd59, 4294967294;
	mad.lo.s64 	%rd17, %rd50, 48, %rd1;
	ld.global.f32 	%f153, [%rd17+48];
	ld.global.f32 	%f154, [%rd17+52];
	ld.global.f32 	%f155, [%rd17+56];
	ld.global.u8 	%rs18, [%rd17+88];
	setp.ne.s16 	%p67, %rs18, 0;
	@%p67 bra 	$L__BB0_53;
	ld.global.f32 	%f470, [%rd17+68];
	ld.global.f32 	%f471, [%rd17+64];
	ld.global.f32 	%f472, [%rd17+60];
	ld.global.f32 	%f473, [%rd17+80];
	ld.global.f32 	%f474, [%rd17+76];
	ld.global.f32 	%f475, [%rd17+72];
	sub.f32 	%f156, %f472, %f153;
	sub.f32 	%f157, %f471, %f154;
	sub.f32 	%f158, %f470, %f155;
	sub.f32 	%f159, %f475, %f153;
	sub.f32 	%f160, %f474, %f154;
	sub.f32 	%f161, %f473, %f155;
	mul.f32 	%f476, %f127, %f161;
	mul.f32 	%f477, %f128, %f160;
	sub.f32 	%f162, %f476, %f477;
	mul.f32 	%f478, %f128, %f159;
	mul.f32 	%f479, %f126, %f161;
	sub.f32 	%f163, %f478, %f479;
	mul.f32 	%f480, %f126, %f160;
	mul.f32 	%f481, %f127, %f159;
	sub.f32 	%f164, %f480, %f481;
	mul.f32 	%f482, %f157, %f163;
	fma.rn.f32 	%f483, %f156, %f162, %f482;
	fma.rn.f32 	%f165, %f158, %f164, %f483;
	abs.f32 	%f484, %f165;
	cvt.f64.f32 	%fd8, %f484;
	setp.lt.f64 	%p68, %fd8, 0d3DDB7CDFD9D7BDBB;
	@%p68 bra 	$L__BB0_53;
	sub.f32 	%f166, %f112, %f153;
	sub.f32 	%f167, %f113, %f154;
	sub.f32 	%f168, %f114, %f155;
	mul.f32 	%f485, %f167, %f163;
	fma.rn.f32 	%f486, %f166, %f162, %f485;
	fma.rn.f32 	%f487, %f168, %f164, %f486;
	div.rn.f32 	%f169, %f487, %f165;
	setp.lt.f32 	%p69, %f169, 0f00000000;
	setp.gt.f32 	%p70, %f169, 0f3F800000;
	or.pred  	%p71, %p69, %p70;
	@%p71 bra 	$L__BB0_53;
	mul.f32 	%f488, %f167, %f158;
	mul.f32 	%f489, %f168, %f157;
	sub.f32 	%f170, %f488, %f489;
	mul.f32 	%f490, %f168, %f156;
	mul.f32 	%f491, %f166, %f158;
	sub.f32 	%f171, %f490, %f491;
	mul.f32 	%f492, %f166, %f157;
	mul.f32 	%f493, %f167, %f156;
	sub.f32 	%f172, %f492, %f493;
	mul.f32 	%f494, %f127, %f171;
	fma.rn.f32 	%f495, %f126, %f170, %f494;
	fma.rn.f32 	%f496, %f128, %f172, %f495;
	div.rn.f32 	%f497, %f496, %f165;
	setp.lt.f32 	%p72, %f497, 0f00000000;
	add.f32 	%f498, %f497, %f169;
	setp.gt.f32 	%p73, %f498, 0f3F800000;
	or.pred  	%p74, %p72, %p73;
	@%p74 bra 	$L__BB0_53;
	mul.f32 	%f499, %f160, %f171;
	fma.rn.f32 	%f500, %f159, %f170, %f499;
	fma.rn.f32 	%f501, %f161, %f172, %f500;
	div.rn.f32 	%f173, %f501, %f165;
	setp.lt.f32 	%p75, %f173, 0f00000000;
	@%p75 bra 	$L__BB0_53;
	setp.eq.s32 	%p76, %r120, -1;
	setp.lt.f32 	%p77, %f173, %f601;
	or.pred  	%p78, %p76, %p77;
	selp.b32 	%r120, %r34, %r120, %p78;
	selp.f32 	%f601, %f173, %f601, %p78;
$L__BB0_53:
	add.s64 	%rd59, %rd59, 2;
	setp.ne.s64 	%p79, %rd59, %rd8;
	mov.u64 	%rd60, %rd8;
	@%p79 bra 	$L__BB0_39;
$L__BB0_54:
	setp.eq.s64 	%p80, %rd7, 0;
	@%p80 bra 	$L__BB0_62;
	cvt.u32.u64 	%r39, %rd60;
	setp.eq.s32 	%p81, %r114, %r39;
	@%p81 bra 	$L__BB0_62;
	mad.lo.s64 	%rd20, %rd60, 48, %rd1;
	ld.global.f32 	%f177, [%rd20];
	ld.global.f32 	%f178, [%rd20+4];
	ld.global.f32 	%f179, [%rd20+8];
	ld.global.u8 	%rs19, [%rd20+40];
	setp.ne.s16 	%p82, %rs19, 0;
	@%p82 bra 	$L__BB0_62;
	ld.global.f32 	%f502, [%rd20+20];
	ld.global.f32 	%f503, [%rd20+16];
	ld.global.f32 	%f504, [%rd20+12];
	ld.global.f32 	%f505, [%rd20+32];
	ld.global.f32 	%f506, [%rd20+28];
	ld.global.f32 	%f507, [%rd20+24];
	sub.f32 	%f180, %f504, %f177;
	sub.f32 	%f181, %f503, %f178;
	sub.f32 	%f182, %f502, %f179;
	sub.f32 	%f183, %f507, %f177;
	sub.f32 	%f184, %f506, %f178;
	sub.f32 	%f185, %f505, %f179;
	mul.f32 	%f508, %f127, %f185;
	mul.f32 	%f509, %f128, %f184;
	sub.f32 	%f186, %f508, %f509;
	mul.f32 	%f510, %f128, %f183;
	mul.f32 	%f511, %f126, %f185;
	sub.f32 	%f187, %f510, %f511;
	mul.f32 	%f512, %f126, %f184;
	mul.f32 	%f513, %f127, %f183;
	sub.f32 	%f188, %f512, %f513;
	mul.f32 	%f514, %f181, %f187;
	fma.rn.f32 	%f515, %f180, %f186, %f514;
	fma.rn.f32 	%f189, %f182, %f188, %f515;
	abs.f32 	%f516, %f189;
	cvt.f64.f32 	%fd9, %f516;
	setp.lt.f64 	%p83, %fd9, 0d3DDB7CDFD9D7BDBB;
	@%p83 bra 	$L__BB0_62;
	sub.f32 	%f190, %f112, %f177;
	sub.f32 	%f191, %f113, %f178;
	sub.f32 	%f192, %f114, %f179;
	mul.f32 	%f517, %f191, %f187;
	fma.rn.f32 	%f518, %f190, %f186, %f517;
	fma.rn.f32 	%f519, %f192, %f188, %f518;
	div.rn.f32 	%f193, %f519, %f189;
	setp.lt.f32 	%p84, %f193, 0f00000000;
	setp.gt.f32 	%p85, %f193, 0f3F800000;
	or.pred  	%p86, %p84, %p85;
	@%p86 bra 	$L__BB0_62;
	mul.f32 	%f520, %f191, %f182;
	mul.f32 	%f521, %f192, %f181;
	sub.f32 	%f194, %f520, %f521;
	mul.f32 	%f522, %f192, %f180;
	mul.f32 	%f523, %f190, %f182;
	sub.f32 	%f195, %f522, %f523;
	mul.f32 	%f524, %f190, %f181;
	mul.f32 	%f525, %f191, %f180;
	sub.f32 	%f196, %f524, %f525;
	mul.f32 	%f526, %f127, %f195;
	fma.rn.f32 	%f527, %f126, %f194, %f526;
	fma.rn.f32 	%f528, %f128, %f196, %f527;
	div.rn.f32 	%f529, %f528, %f189;
	setp.lt.f32 	%p87, %f529, 0f00000000;
	add.f32 	%f530, %f529, %f193;
	setp.gt.f32 	%p88, %f530, 0f3F800000;
	or.pred  	%p89, %p87, %p88;
	@%p89 bra 	$L__BB0_62;
	mul.f32 	%f531, %f184, %f195;
	fma.rn.f32 	%f532, %f183, %f194, %f531;
	fma.rn.f32 	%f533, %f185, %f196, %f532;
	div.rn.f32 	%f197, %f533, %f189;
	setp.lt.f32 	%p90, %f197, 0f00000000;
	@%p90 bra 	$L__BB0_62;
	setp.eq.s32 	%p91, %r120, -1;
	setp.lt.f32 	%p92, %f197, %f601;
	selp.b32 	%r85, %r39, %r120, %p92;
	selp.b32 	%r120, %r39, %r85, %p91;
$L__BB0_62:
	setp.ne.s32 	%p93, %r120, -1;
	@%p93 bra 	$L__BB0_66;
$L__BB0_63:
	mul.f32 	%f534, %f110, %f127;
	fma.rn.f32 	%f535, %f109, %f126, %f534;
	fma.rn.f32 	%f536, %f111, %f128, %f535;
	max.f32 	%f537, %f536, 0f00000000;
	mul.f32 	%f538, %f108, %f121;
	mul.f32 	%f539, %f108, %f122;
	mul.f32 	%f540, %f108, %f123;
	mul.f32 	%f541, %f538, %f537;
	mul.f32 	%f542, %f539, %f537;
	mul.f32 	%f543, %f540, %f537;
	sub.f32 	%f544, %f126, %f33;
	sub.f32 	%f545, %f127, %f34;
	sub.f32 	%f546, %f128, %f35;
	mul.f32 	%f547, %f545, %f545;
	fma.rn.f32 	%f548, %f544, %f544, %f547;
	fma.rn.f32 	%f549, %f546, %f546, %f548;
	sqrt.rn.f32 	%f550, %f549;
	div.rn.f32 	%f551, %f544, %f550;
	div.rn.f32 	%f552, %f545, %f550;
	div.rn.f32 	%f553, %f546, %f550;
	mul.f32 	%f554, %f110, %f552;
	fma.rn.f32 	%f555, %f109, %f551, %f554;
	fma.rn.f32 	%f556, %f111, %f553, %f555;
	max.f32 	%f557, %f556, 0f00000000;
	mul.f32 	%f558, %f557, %f557;
	mul.f32 	%f559, %f558, %f558;
	mul.f32 	%f560, %f559, %f559;
	mul.f32 	%f561, %f560, %f560;
	mul.f32 	%f562, %f561, %f561;
	mul.f32 	%f563, %f562, %f562;
	mul.f32 	%f564, %f121, 0f3F333333;
	mul.f32 	%f565, %f122, 0f3F333333;
	mul.f32 	%f566, %f123, 0f3F333333;
	fma.rn.f32 	%f567, %f121, 0f3E4CCCCD, %f541;
	fma.rn.f32 	%f568, %f122, 0f3E4CCCCD, %f542;
	fma.rn.f32 	%f569, %f123, 0f3E4CCCCD, %f543;
	fma.rn.f32 	%f570, %f564, %f563, %f567;
	fma.rn.f32 	%f571, %f565, %f563, %f568;
	fma.rn.f32 	%f572, %f566, %f563, %f569;
	mul.f32 	%f603, %f115, %f570;
	mul.f32 	%f604, %f116, %f571;
	mul.f32 	%f605, %f117, %f572;
	cvt.f64.f32 	%fd1, %f125;
	setp.leu.f64 	%p94, %fd1, 0d3FE6666666666666;
	@%p94 bra 	$L__BB0_65;
	add.f64 	%fd10, %fd1, 0d3FD3333333333333;
	cvt.rn.f32.f64 	%f573, %fd10;
	mul.f32 	%f574, %f573, %f573;
	mul.f32 	%f575, %f574, %f573;
	sqrt.rn.f32 	%f576, %f575;
	rcp.rn.f32 	%f577, %f576;
	mul.f32 	%f603, %f603, %f577;
	mul.f32 	%f604, %f604, %f577;
	mul.f32 	%f605, %f605, %f577;
$L__BB0_65:
	fma.rn.f32 	%f606, %f124, %f603, %f606;
	fma.rn.f32 	%f607, %f124, %f604, %f607;
	fma.rn.f32 	%f608, %f124, %f605, %f608;
$L__BB0_66:
	add.s64 	%rd58, %rd58, 1;
	setp.gt.s64 	%p95, %rd25, %rd58;
	@%p95 bra 	$L__BB0_36;
$L__BB0_67:
	setp.gt.f32 	%p96, %f606, 0f3F800000;
	selp.f32 	%f578, 0f3F800000, %f606, %p96;
	setp.gt.f32 	%p97, %f607, 0f3F800000;
	selp.f32 	%f580, 0f3F800000, %f607, %p97;
	setp.gt.f32 	%p98, %f608, 0f3F800000;
	selp.f32 	%f582, 0f3F800000, %f608, %p98;
	setp.lt.f32 	%p99, %f578, 0f00000000;
	min.f32 	%f583, %f582, %f580;
	setp.lt.f32 	%p100, %f583, 0f00000000;
	mul.f32 	%f584, %f578, 0f437F0000;
	selp.f32 	%f585, 0f00000000, %f584, %p99;
	selp.f32 	%f586, 0f00000000, %f585, %p100;
	cvt.rzi.u32.f32 	%r86, %f586;
	cvt.u16.u32 	%rs20, %r86;
	mul.f32 	%f587, %f580, 0f437F0000;
	cvt.rzi.u32.f32 	%r87, %f587;
	cvt.u16.u32 	%rs21, %r87;
	mul.f32 	%f588, %f582, 0f437F0000;
	cvt.rzi.u32.f32 	%r88, %f588;
	cvt.u16.u32 	%rs22, %r88;
$L__BB0_68:
	ld.param.u64 	%rd54, [_Z10render_gpu6float3S_iifP6uchar4P4trigxP5lightx_param_5];
	not.b32 	%r89, %r108;
	add.s32 	%r90, %r45, %r89;
	mad.lo.s32 	%r91, %r90, %r44, %r107;
	cvta.to.global.u64 	%rd51, %rd54;
	mul.wide.s32 	%rd52, %r91, 4;
	add.s64 	%rd53, %rd51, %rd52;
	cvt.u32.u16 	%r92, %rs23;
	cvt.u32.u16 	%r93, %rs22;
	prmt.b32 	%r94, %r93, %r92, 0x3340U;
	cvt.u32.u16 	%r95, %rs21;
	cvt.u32.u16 	%r96, %rs20;
	prmt.b32 	%r97, %r96, %r95, 0x3340U;
	prmt.b32 	%r98, %r97, %r94, 0x5410U;
	st.global.u32 	[%rd53], %r98;
	mov.u32 	%r99, %ntid.y;
	mov.u32 	%r100, %nctaid.y;
	mad.lo.s32 	%r108, %r99, %r100, %r108;
	setp.lt.s32 	%p101, %r108, %r45;
	@%p101 bra 	$L__BB0_12;
$L__BB0_69:
	mov.u32 	%r101, %ntid.x;
	mov.u32 	%r102, %nctaid.x;
	mad.lo.s32 	%r107, %r101, %r102, %r107;
	setp.lt.s32 	%p102, %r107, %r44;
	@%p102 bra 	$L__BB0_10;
$L__BB0_70:
	ret;

}
	// .globl	_Z8gpu_ssaaP6uchar4PKS_iii
.visible .entry _Z8gpu_ssaaP6uchar4PKS_iii(
	.param .u64 .ptr .align 1 _Z8gpu_ssaaP6uchar4PKS_iii_param_0,
	.param .u64 .ptr .align 1 _Z8gpu_ssaaP6uchar4PKS_iii_param_1,
	.param .u32 _Z8gpu_ssaaP6uchar4PKS_iii_param_2,
	.param .u32 _Z8gpu_ssaaP6uchar4PKS_iii_param_3,
	.param .u32 _Z8gpu_ssaaP6uchar4PKS_iii_param_4
)
{
	.reg .pred 	%p<26>;
	.reg .b16 	%rs<20>;
	.reg .b32 	%r<170>;
	.reg .b64 	%rd<233>;

	ld.param.u64 	%rd55, [_Z8gpu_ssaaP6uchar4PKS_iii_param_0];
	ld.param.u64 	%rd56, [_Z8gpu_ssaaP6uchar4PKS_iii_param_1];
	ld.param.u32 	%r50, [_Z8gpu_ssaaP6uchar4PKS_iii_param_2];
	ld.param.u32 	%r51, [_Z8gpu_ssaaP6uchar4PKS_iii_param_3];
	ld.param.u32 	%r52, [_Z8gpu_ssaaP6uchar4PKS_iii_param_4];
	cvta.to.global.u64 	%rd1, %rd56;
	cvta.to.global.u64 	%rd2, %rd55;
	mov.u32 	%r53, %ntid.x;
	mov.u32 	%r54, %ctaid.x;
	mov.u32 	%r55, %tid.x;
	mad.lo.s32 	%r157, %r53, %r54, %r55;
	mov.u32 	%r56, %nctaid.x;
	mul.lo.s32 	%r2, %r53, %r56;
	mov.u32 	%r57, %ntid.y;
	mov.u32 	%r58, %ctaid.y;
	mov.u32 	%r59, %tid.y;
	mad.lo.s32 	%r3, %r57, %r58, %r59;
	mov.u32 	%r60, %nctaid.y;
	mul.lo.s32 	%r4, %r57, %r60;
	setp.ge.s32 	%p1, %r157, %r51;
	@%p1 bra 	$L__BB1_38;
	setp.lt.s32 	%p2, %r52, 1;
	mul.wide.s32 	%rd3, %r52, %r52;
	@%p2 bra 	$L__BB1_29;
	mul.lo.s32 	%r5, %r4, %r52;
	mul.lo.s32 	%r6, %r52, %r3;
	neg.s32 	%r7, %r5;
	add.s64 	%rd4, %rd1, 16;
	mul.lo.s32 	%r8, %r52, %r50;
	cvt.u16.u32 	%rs8, %r7;
	cvt.u16.u32 	%rs10, %r6;
$L__BB1_3:
	setp.lt.s32 	%p11, %r3, %r50;
	@%p11 bra 	$L__BB1_5;
$L__BB1_4:
	mov.u32 	%r155, %ntid.x;
	mov.u32 	%r156, %nctaid.x;
	mad.lo.s32 	%r157, %r155, %r156, %r157;
	setp.lt.s32 	%p25, %r157, %r51;
	@%p25 bra 	$L__BB1_3;
	bra.uni 	$L__BB1_38;
$L__BB1_5:
	mul.lo.s32 	%r11, %r157, %r52;
	add.s32 	%r12, %r11, %r52;
	mov.b32 	%r158, 0;
	mov.b16 	%rs18, 0;
	mov.u16 	%rs19, %rs18;
	mov.u32 	%r159, %r3;
$L__BB1_6:
	mul.lo.s16 	%rs9, %rs18, %rs8;
	sub.s16 	%rs11, %rs9, %rs10;
	mul.lo.s32 	%r74, %r5, %r158;
	mad.lo.s32 	%r75, %r52, %r3, %r52;
	add.s32 	%r76, %r75, %r74;
	add.s32 	%r77, %r6, %r74;
	add.s32 	%r78, %r77, 1;
	max.s32 	%r79, %r76, %r78;
	cvt.u16.u32 	%rs12, %r79;
	add.s16 	%rs3, %rs11, %rs12;
	mul.lo.s16 	%rs13, %rs19, %rs8;
	sub.s16 	%rs14, %rs13, %rs10;
	add.s16 	%rs15, %rs14, %rs12;
	cvt.u32.u16 	%r80, %rs15;
	and.b32  	%r81, %r80, 7;
	add.s32 	%r15, %r81, -1;
	mul.lo.s32 	%r82, %r158, %r7;
	sub.s32 	%r83, %r82, %r6;
	add.s32 	%r84, %r79, %r83;
	mul.lo.s32 	%r16, %r159, %r52;
	and.b32  	%r17, %r84, 7;
	add.s32 	%r85, %r79, %r82;
	sub.s32 	%r18, %r6, %r85;
	and.b32  	%r86, %r84, -8;
	and.b32  	%r19, %r80, 3;
	sub.s32 	%r87, %r159, %r3;
	mul.lo.s32 	%r88, %r4, %r158;
	sub.s32 	%r89, %r87, %r88;
	mul.lo.s32 	%r90, %r52, %r89;
	sub.s32 	%r20, %r90, %r86;
	mov.b64 	%rd227, 0;
	mov.u32 	%r160, %r11;
	mov.u64 	%rd228, %rd227;
	mov.u64 	%rd229, %rd227;
$L__BB1_7:
	setp.gt.u32 	%p12, %r18, -8;
	mul.lo.s32 	%r22, %r8, %r160;
	mov.u32 	%r164, %r16;
	@%p12 bra 	$L__BB1_10;
	mad.lo.s32 	%r91, %r50, %r160, %r159;
	mul.lo.s32 	%r161, %r52, %r91;
	mov.u32 	%r162, %r20;
	mov.u32 	%r164, %r16;
$L__BB1_9:
	.pragma "nounroll";
	mul.wide.s32 	%rd69, %r161, 4;
	add.s64 	%rd70, %rd4, %rd69;
	.pragma "used_bytes_mask 7";
	ld.global.u32 	%r92, [%rd70+-16];
	bfe.u32 	%r93, %r92, 0, 8;
	bfe.u32 	%r94, %r92, 8, 8;
	bfe.u32 	%r95, %r92, 16, 8;
	cvt.u64.u32 	%rd71, %r93;
	and.b64  	%rd72, %rd71, 255;
	add.s64 	%rd73, %rd227, %rd72;
	cvt.u64.u32 	%rd74, %r94;
	and.b64  	%rd75, %rd74, 255;
	add.s64 	%rd76, %rd228, %rd75;
	cvt.u64.u32 	%rd77, %r95;
	and.b64  	%rd78, %rd77, 255;
	add.s64 	%rd79, %rd229, %rd78;
	.pragma "used_bytes_mask 7";
	ld.global.u32 	%r96, [%rd70+-12];
	bfe.u32 	%r97, %r96, 0, 8;
	bfe.u32 	%r98, %r96, 8, 8;
	bfe.u32 	%r99, %r96, 16, 8;
	cvt.u64.u32 	%rd80, %r97;
	and.b64  	%rd81, %rd80, 255;
	add.s64 	%rd82, %rd73, %rd81;
	cvt.u64.u32 	%rd83, %r98;
	and.b64  	%rd84, %rd83, 255;
	add.s64 	%rd85, %rd76, %rd84;
	cvt.u64.u32 	%rd86, %r99;
	and.b64  	%rd87, %rd86, 255;
	add.s64 	%rd88, %rd79, %rd87;
	.pragma "used_bytes_mask 7";
	ld.global.u32 	%r100, [%rd70+-8];
	bfe.u32 	%r101, %r100, 0, 8;
	bfe.u32 	%r102, %r100, 8, 8;
	bfe.u32 	%r103, %r100, 16, 8;
	cvt.u64.u32 	%rd89, %r101;
	and.b64  	%rd90, %rd89, 255;
	add.s64 	%rd91, %rd82, %rd90;
	cvt.u64.u32 	%rd92, %r102;
	and.b64  	%rd93, %rd92, 255;
	add.s64 	%rd94, %rd85, %rd93;
	cvt.u64.u32 	%rd95, %r103;
	and.b64  	%rd96, %rd95, 255;
	add.s64 	%rd97, %rd88, %rd96;
	.pragma "used_bytes_mask 7";
	ld.global.u32 	%r104, [%rd70+-4];
	bfe.u32 	%r105, %r104, 0, 8;
	bfe.u32 	%r106, %r104, 8, 8;
	bfe.u32 	%r107, %r104, 16, 8;
	cvt.u64.u32 	%rd98, %r105;
	and.b64  	%rd99, %rd98, 255;
	add.s64 	%rd100, %rd91, %rd99;
	cvt.u64.u32 	%rd101, %r106;
	and.b64  	%rd102, %rd101, 255;
	add.s64 	%rd103, %rd94, %rd102;
	cvt.u64.u32 	%rd104, %r107;
	and.b64  	%rd105, %rd104, 255;
	add.s64 	%rd106, %rd97, %rd105;
	.pragma "used_bytes_mask 7";
	ld.global.u32 	%r108, [%rd70];
	bfe.u32 	%r109, %r108, 0, 8;
	bfe.u32 	%r110, %r108, 8, 8;
	bfe.u32 	%r111, %r108, 16, 8;
	cvt.u64.u32 	%rd107, %r109;
	and.b64  	%rd108, %rd107, 255;
	add.s64 	%rd109, %rd100, %rd108;
	cvt.u64.u32 	%rd110, %r110;
	and.b64  	%rd111, %rd110, 255;
	add.s64 	%rd112, %rd103, %rd111;
	cvt.u64.u32 	%rd113, %r111;
	and.b64  	%rd114, %rd113, 255;
	add.s64 	%rd115, %rd106, %rd114;
	.pragma "used_bytes_mask 7";
	ld.global.u32 	%r112, [%rd70+4];
	bfe.u32 	%r113, %r112, 0, 8;
	bfe.u32 	%r114, %r112, 8, 8;
	bfe.u32 	%r115, %r112, 16, 8;
	cvt.u64.u32 	%rd116, %r113;
	and.b64  	%rd117, %rd116, 255;
	add.s64 	%rd118, %rd109, %rd117;
	cvt.u64.u32 	%rd119, %r114;
	and.b64  	%rd120, %rd119, 255;
	add.s64 	%rd121, %rd112, %rd120;
	cvt.u64.u32 	%rd122, %r115;
	and.b64  	%rd123, %rd122, 255;
	add.s64 	%rd124, %rd115, %rd123;
	.pragma "used_bytes_mask 7";
	ld.global.u32 	%r116, [%rd70+8];
	bfe.u32 	%r117, %r116, 0, 8;
	bfe.u32 	%r118, %r116, 8, 8;
	bfe.u32 	%r119, %r116, 16, 8;
	cvt.u64.u32 	%rd125, %r117;
	and.b64  	%rd126, %rd125, 255;
	add.s64 	%rd127, %rd118, %rd126;
	cvt.u64.u32 	%rd128, %r118;
	and.b64  	%rd129, %rd128, 255;
	add.s64 	%rd130, %rd121, %rd129;
	cvt.u64.u32 	%rd131, %r119;
	and.b64  	%rd132, %rd131, 255;
	add.s64 	%rd133, %rd124, %rd132;
	.pragma "used_bytes_mask 7";
	ld.global.u32 	%r120, [%rd70+12];
	bfe.u32 	%r121, %r120, 0, 8;
	bfe.u32 	%r122, %r120, 8, 8;
	bfe.u32 	%r123, %r120, 16, 8;
	cvt.u64.u32 	%rd134, %r121;
	and.b64  	%rd135, %rd134, 255;
	add.s64 	%rd227, %rd127, %rd135;
	cvt.u64.u32 	%rd136, %r122;
	and.b64  	%rd137, %rd136, 255;
	add.s64 	%rd228, %rd130, %rd137;
	cvt.u64.u32 	%rd138, %r123;
	and.b64  	%rd139, %rd138, 255;
	add.s64 	%rd229, %rd133, %rd139;
	add.s32 	%r164, %r164, 8;
	add.s32 	%r162, %r162, 8;
	add.s32 	%r161, %r161, 8;
	setp.ne.s32 	%p13, %r162, 0;
	@%p13 bra 	$L__BB1_9;
$L__BB1_10:
	setp.eq.s32 	%p14, %r17, 0;
	@%p14 bra 	$L__BB1_18;
	setp.lt.u32 	%p15, %r15, 3;
	@%p15 bra 	$L__BB1_13;
	add.s32 	%r124, %r164, %r22;
	mul.wide.s32 	%rd141, %r124, 4;
	add.s64 	%rd142, %rd1, %rd141;
	.pragma "used_bytes_mask 7";
	ld.global.u32 	%r125, [%rd142];
	bfe.u32 	%r126, %r125, 0, 8;
	bfe.u32 	%r127, %r125, 8, 8;
	bfe.u32 	%r128, %r125, 16, 8;
	cvt.u64.u32 	%rd143, %r126;
	and.b64  	%rd144, %rd143, 255;
	add.s64 	%rd145, %rd227, %rd144;
	cvt.u64.u32 	%rd146, %r127;
	and.b64  	%rd147, %rd146, 255;
	add.s64 	%rd148, %rd228, %rd147;
	cvt.u64.u32 	%rd149, %r128;
	and.b64  	%rd150, %rd149, 255;
	add.s64 	%rd151, %rd229, %rd150;
	ld.global.u8 	%rd152, [%rd142+4];
	add.s64 	%rd153, %rd145, %rd152;
	ld.global.u8 	%rd154, [%rd142+5];
	add.s64 	%rd155, %rd148, %rd154;
	ld.global.u8 	%rd156, [%rd142+6];
	add.s64 	%rd157, %rd151, %rd156;
	ld.global.u8 	%rd158, [%rd142+8];
	add.s64 	%rd159, %rd153, %rd158;
	ld.global.u8 	%rd160, [%rd142+9];
	add.s64 	%rd161, %rd155, %rd160;
	ld.global.u8 	%rd162, [%rd142+10];
	add.s64 	%rd163, %rd157, %rd162;
	ld.global.u8 	%rd164, [%rd142+12];
	add.s64 	%rd227, %rd159, %rd164;
	ld.global.u8 	%rd165, [%rd142+13];
	add.s64 	%rd228, %rd161, %rd165;
	ld.global.u8 	%rd166, [%rd142+14];
	add.s64 	%rd229, %rd163, %rd166;
	add.s32 	%r164, %r164, 4;
$L__BB1_13:
	setp.eq.s32 	%p16, %r19, 0;
	@%p16 bra 	$L__BB1_18;
	and.b16  	%rs16, %rs3, 3;
	setp.eq.s16 	%p17, %rs16, 1;
	@%p17 bra 	$L__BB1_16;
	add.s32 	%r129, %r164, %r22;
	mul.wide.s32 	%rd168, %r129, 4;
	add.s64 	%rd169, %rd1, %rd168;
	.pragma "used_bytes_mask 7";
	ld.global.u32 	%r130, [%rd169];
	bfe.u32 	%r131, %r130, 0, 8;
	bfe.u32 	%r132, %r130, 8, 8;
	bfe.u32 	%r133, %r130, 16, 8;
	cvt.u64.u32 	%rd170, %r131;
	and.b64  	%rd171, %rd170, 255;
	add.s64 	%rd172, %rd227, %rd171;
	cvt.u64.u32 	%rd173, %r132;
	and.b64  	%rd174, %rd173, 255;
	add.s64 	%rd175, %rd228, %rd174;
	cvt.u64.u32 	%rd176, %r133;
	and.b64  	%rd177, %rd176, 255;
	add.s64 	%rd178, %rd229, %rd177;
	ld.global.u8 	%rd179, [%rd169+4];
	add.s64 	%rd227, %rd172, %rd179;
	ld.global.u8 	%rd180, [%rd169+5];
	add.s64 	%rd228, %rd175, %rd180;
	ld.global.u8 	%rd181, [%rd169+6];
	add.s64 	%rd229, %rd178, %rd181;
	add.s32 	%r164, %r164, 2;
$L__BB1_16:
	and.b16  	%rs17, %rs3, 1;
	setp.eq.b16 	%p18, %rs17, 1;
	not.pred 	%p19, %p18;
	@%p19 bra 	$L__BB1_18;
	add.s32 	%r134, %r164, %r22;
	mul.wide.s32 	%rd182, %r134, 4;
	add.s64 	%rd183, %rd1, %rd182;
	.pragma "used_bytes_mask 7";
	ld.global.u32 	%r135, [%rd183];
	bfe.u32 	%r136, %r135, 0, 8;
	bfe.u32 	%r137, %r135, 8, 8;
	bfe.u32 	%r138, %r135, 16, 8;
	cvt.u64.u32 	%rd184, %r136;
	and.b64  	%rd185, %rd184, 255;
	add.s64 	%rd227, %rd227, %rd185;
	cvt.u64.u32 	%rd186, %r137;
	and.b64  	%rd187, %rd186, 255;
	add.s64 	%rd228, %rd228, %rd187;
	cvt.u64.u32 	%rd188, %r138;
	and.b64  	%rd189, %rd188, 255;
	add.s64 	%rd229, %rd229, %rd189;
$L__BB1_18:
	add.s32 	%r160, %r160, 1;
	setp.lt.s32 	%p20, %r160, %r12;
	@%p20 bra 	$L__BB1_7;
	or.b64  	%rd190, %rd227, %rd3;
	and.b64  	%rd191, %rd190, -4294967296;
	setp.ne.s64 	%p21, %rd191, 0;
	@%p21 bra 	$L__BB1_21;
	cvt.u32.u64 	%r139, %rd3;
	cvt.u32.u64 	%r140, %rd227;
	div.u32 	%r141, %r140, %r139;
	cvt.u64.u32 	%rd230, %r141;
	bra.uni 	$L__BB1_22;
$L__BB1_21:
	div.s64 	%rd230, %rd227, %rd3;
$L__BB1_22:
	or.b64  	%rd192, %rd228, %rd3;
	and.b64  	%rd193, %rd192, -4294967296;
	setp.ne.s64 	%p22, %rd193, 0;
	@%p22 bra 	$L__BB1_24;
	cvt.u32.u64 	%r142, %rd3;
	cvt.u32.u64 	%r143, %rd228;
	div.u32 	%r144, %r143, %r142;
	cvt.u64.u32 	%rd231, %r144;
	bra.uni 	$L__BB1_25;
$L__BB1_24:
	div.s64 	%rd231, %rd228, %rd3;
$L__BB1_25:
	or.b64  	%rd194, %rd229, %rd3;
	and.b64  	%rd195, %rd194, -4294967296;
	setp.ne.s64 	%p23, %rd195, 0;
	@%p23 bra 	$L__BB1_27;
	cvt.u32.u64 	%r145, %rd3;
	cvt.u32.u64 	%r146, %rd229;
	div.u32 	%r147, %r146, %r145;
	cvt.u64.u32 	%rd232, %r147;
	bra.uni 	$L__BB1_28;
$L__BB1_27:
	div.s64 	%rd232, %rd229, %rd3;
$L__BB1_28:
	ld.param.u64 	%rd202, [_Z8gpu_ssaaP6uchar4PKS_iii_param_0];
	min.s64 	%rd196, %rd230, 255;
	min.s64 	%rd197, %rd231, 255;
	min.s64 	%rd198, %rd232, 255;
	mad.lo.s32 	%r148, %r157, %r50, %r159;
	cvta.to.global.u64 	%rd199, %rd202;
	mul.wide.s32 	%rd200, %r148, 4;
	add.s64 	%rd201, %rd199, %rd200;
	cvt.u32.u64 	%r149, %rd197;
	cvt.u32.u64 	%r150, %rd196;
	prmt.b32 	%r151, %r150, %r149, 0x3340U;
	cvt.u32.u64 	%r152, %rd198;
	prmt.b32 	%r153, %r152, 65535, 0x3340U;
	prmt.b32 	%r154, %r151, %r153, 0x5410U;
	st.global.u32 	[%rd201], %r154;
	add.s32 	%r159, %r159, %r4;
	setp.lt.s32 	%p24, %r159, %r50;
	add.s32 	%r158, %r158, 1;
	add.s16 	%rs19, %rs19, 1;
	add.s16 	%rs18, %rs18, 1;
	@%p24 bra 	$L__BB1_6;
	bra.uni 	$L__BB1_4;
$L__BB1_29:
	add.s32 	%r38, %r3, %r4;
	max.s32 	%r61, %r50, %r38;
	setp.lt.s32 	%p3, %r38, %r50;
	selp.u32 	%r62, 1, 0, %p3;
	add.s32 	%r63, %r38, %r62;
	sub.s32 	%r64, %r61, %r63;
	div.u32 	%r65, %r64, %r4;
	add.s32 	%r39, %r65, %r62;
	and.b32  	%r40, %r39, 3;
	add.s32 	%r41, %r38, %r4;
	add.s32 	%r42, %r41, %r4;
$L__BB1_30:
	setp.ge.s32 	%p4, %r3, %r50;
	@%p4 bra 	$L__BB1_37;
	setp.eq.s32 	%p5, %r40, 3;
	mul.lo.s32 	%r44, %r157, %r50;
	mov.u32 	%r168, %r3;
	@%p5 bra 	$L__BB1_35;
	setp.eq.s32 	%p6, %r40, 0;
	add.s32 	%r66, %r3, %r44;
	mul.wide.s32 	%rd57, %r66, 4;
	add.s64 	%rd53, %rd2, %rd57;
	mov.b32 	%r67, -16777216;
	st.global.u32 	[%rd53], %r67;
	mov.u32 	%r168, %r38;
	@%p6 bra 	$L__BB1_35;
	setp.eq.s32 	%p7, %r40, 1;
	shl.b32 	%r45, %r4, 2;
	cvt.u64.u32 	%rd58, %r45;
	add.s64 	%rd54, %rd53, %rd58;
	mov.b32 	%r68, -16777216;
	st.global.u32 	[%rd54], %r68;
	mov.u32 	%r168, %r41;
	@%p7 bra 	$L__BB1_35;
	add.s64 	%rd60, %rd54, %rd58;
	mov.b32 	%r69, -16777216;
	st.global.u32 	[%rd60], %r69;
	mov.u32 	%r168, %r42;
$L__BB1_35:
	setp.lt.u32 	%p8, %r39, 3;
	@%p8 bra 	$L__BB1_37;
$L__BB1_36:
	add.s32 	%r70, %r168, %r44;
	mul.wide.s32 	%rd61, %r70, 4;
	add.s64 	%rd62, %rd2, %rd61;
	mov.b32 	%r71, -16777216;
	st.global.u32 	[%rd62], %r71;
	shl.b32 	%r72, %r4, 2;
	cvt.u64.u32 	%rd63, %r72;
	add.s64 	%rd64, %rd62, %rd63;
	st.global.u32 	[%rd64], %r71;
	add.s64 	%rd65, %rd64, %rd63;
	st.global.u32 	[%rd65], %r71;
	add.s64 	%rd66, %rd65, %rd63;
	st.global.u32 	[%rd66], %r71;
	add.s32 	%r168, %r72, %r168;
	setp.lt.s32 	%p9, %r168, %r50;
	@%p9 bra 	$L__BB1_36;
$L__BB1_37:
	add.s32 	%r157, %r157, %r2;
	setp.lt.s32 	%p10, %r157, %r51;
	@%p10 bra 	$L__BB1_30;
$L__BB1_38:
	ret;

}


// ===== COMPILED SASS (sm_100) =====

	.target	sm_100

	.elftype	@"ET_EXEC"


//--------------------- .note.nv.tkinfo           --------------------------
	.section	.note.nv.tkinfo,"",@"SHT_NOTE"
	.sectionflags	@"SHF_NOTE_NV_TKINFO"
	.tkinfo
        /*0018*/ 	.word	0x00000002
        /*0030*/ 	.string	""
        /*0030*/ 	.string	"ptxas"
        /*0030*/ 	.string	"Cuda compilation tools, release 13.0, V13.0.88"
        /*0030*/ 	.string	"Build cuda_13.0.r13.0/compiler.36424714_0"
        /*0030*/ 	.string	"-arch sm_100 -m 64 "



//--------------------- .note.nv.cuinfo           --------------------------
	.section	.note.nv.cuinfo,"",@"SHT_NOTE"
	.sectionflags	@"SHF_NOTE_NV_CUINFO"
        /*0018*/ 	.short	0x0002
        /*001a*/ 	.short	0x0064
        /*001c*/ 	.short	0x0082
	.zero		2


//--------------------- .nv.info                  --------------------------
	.section	.nv.info,"",@"SHT_CUDA_INFO"
	.align	4


	//----- nvinfo : EIATTR_REGCOUNT
	.align		4
        /*0000*/ 	.byte	0x04, 0x2f
        /*0002*/ 	.short	(.L_2 - .L_1)
	.align		4
.L_1:
        /*0004*/ 	.word	index@(_Z10render_gpu6float3S_iifP6uchar4P4trigxP5lightx)
        /*0008*/ 	.word	0x00000048


	//----- nvinfo : EIATTR_FRAME_SIZE
	.align		4
.L_2:
        /*000c*/ 	.byte	0x04, 0x11
        /*000e*/ 	.short	(.L_4 - .L_3)
	.align		4
.L_3:
        /*0010*/ 	.word	index@($__internal_3_$__cuda_sm3x_div_rn_noftz_f32_slowpath)
        /*0014*/ 	.word	0x00000020


	//----- nvinfo : EIATTR_FRAME_SIZE
	.align		4
.L_4:
        /*0018*/ 	.byte	0x04, 0x11
        /*001a*/ 	.short	(.L_6 - .L_5)
	.align		4
.L_5:
        /*001c*/ 	.word	index@($__internal_2_$__cuda_sm20_sqrt_rn_f32_slowpath)
        /*0020*/ 	.word	0x00000020


	//----- nvinfo : EIATTR_FRAME_SIZE
	.align		4
.L_6:
        /*0024*/ 	.byte	0x04, 0x11
        /*0026*/ 	.short	(.L_8 - .L_7)
	.align		4
.L_7:
        /*0028*/ 	.word	index@($__internal_1_$__cuda_sm20_rcp_rn_f32_slowpath)
        /*002c*/ 	.word	0x00000020


	//----- nvinfo : EIATTR_FRAME_SIZE
	.align		4
.L_8:
        /*0030*/ 	.byte	0x04, 0x11
        /*0032*/ 	.short	(.L_10 - .L_9)
	.align		4
.L_9:
        /*0034*/ 	.word	index@(_Z10render_gpu6float3S_iifP6uchar4P4trigxP5lightx)
        /*0038*/ 	.word	0x00000020


	//----- nvinfo : EIATTR_REGCOUNT
	.align		4
.L_10:
        /*003c*/ 	.byte	0x04, 0x2f
        /*003e*/ 	.short	(.L_12 - .L_11)
	.align		4
.L_11:
        /*0040*/ 	.word	index@(_Z8gpu_ssaaP6uchar4PKS_iii)
        /*0044*/ 	.word	0x00000027


	//----- nvinfo : EIATTR_FRAME_SIZE
	.align		4
.L_12:
        /*0048*/ 	.byte	0x04, 0x11
        /*004a*/ 	.short	(.L_14 - .L_13)
	.align		4
.L_13:
        /*004c*/ 	.word	index@($__internal_0_$__cuda_sm20_div_s64)
        /*0050*/ 	.word	0x00000000


	//----- nvinfo : EIATTR_FRAME_SIZE
	.align		4
.L_14:
        /*0054*/ 	.byte	0x04, 0x11
        /*0056*/ 	.short	(.L_16 - .L_15)
	.align		4
.L_15:
        /*0058*/ 	.word	index@(_Z8gpu_ssaaP6uchar4PKS_iii)
        /*005c*/ 	.word	0x00000000


	//----- nvinfo : EIATTR_MIN_STACK_SIZE
	.align		4
.L_16:
        /*0060*/ 	.byte	0x04, 0x12
        /*0062*/ 	.short	(.L_18 - .L_17)
	.align		4
.L_17:
        /*0064*/ 	.word	index@(_Z8gpu_ssaaP6uchar4PKS_iii)
        /*0068*/ 	.word	0x00000000


	//----- nvinfo : EIATTR_MIN_STACK_SIZE
	.align		4
.L_18:
        /*006c*/ 	.byte	0x04, 0x12
        /*006e*/ 	.short	(.L_20 - .L_19)
	.align		4
.L_19:
        /*0070*/ 	.word	index@(_Z10render_gpu6float3S_iifP6uchar4P4trigxP5lightx)
        /*0074*/ 	.word	0x00000020
.L_20:


//--------------------- .nv.compat                --------------------------
	.section	.nv.compat,"",@"SHT_CUDA_COMPAT_INFO"
	.align	4
        /*0000*/ 	.byte	0x02, 0x09, 0x00, 0x00, 0x02, 0x02, 0x01, 0x00, 0x02, 0x05, 0x05, 0x00, 0x03, 0x07, 0x01, 0x01
        /*0010*/ 	.byte	0x02, 0x03, 0x00, 0x00, 0x02, 0x06, 0x01, 0x00, 0x04, 0x0b, 0x08, 0x00, 0x01, 0x00, 0x00, 0x00
        /*0020*/ 	.byte	0x00, 0x00, 0x00, 0x00


//--------------------- .nv.info._Z8gpu_ssaaP6uchar4PKS_iii --------------------------
	.section	.nv.info._Z8gpu_ssaaP6uchar4PKS_iii,"",@"SHT_CUDA_INFO"
	.sectionflags	@""
	.align	4


	//----- nvinfo : EIATTR_CUDA_API_VERSION
	.align		4
        /*0000*/ 	.byte	0x04, 0x37
        /*0002*/ 	.short	(.L_22 - .L_21)
.L_21:
        /*0004*/ 	.word	0x00000082


	//----- nvinfo : EIATTR_KPARAM_INFO
	.align		4
.L_22:
        /*0008*/ 	.byte	0x04, 0x17
        /*000a*/ 	.short	(.L_24 - .L_23)
.L_23:
        /*000c*/ 	.word	0x00000000
        /*0010*/ 	.short	0x0004
        /*0012*/ 	.short	0x0018
        /*0014*/ 	.byte	0x00, 0xf0, 0x11, 0x00


	//----- nvinfo : EIATTR_KPARAM_INFO
	.align		4
.L_24:
        /*0018*/ 	.byte	0x04, 0x17
        /*001a*/ 	.short	(.L_26 - .L_25)
.L_25:
        /*001c*/ 	.word	0x00000000
        /*0020*/ 	.short	0x0003
        /*0022*/ 	.short	0x0014
        /*0024*/ 	.byte	0x00, 0xf0, 0x11, 0x00


	//----- nvinfo : EIATTR_KPARAM_INFO
	.align		4
.L_26:
        /*0028*/ 	.byte	0x04, 0x17
        /*002a*/ 	.short	(.L_28 - .L_27)
.L_27:
        /*002c*/ 	.word	0x00000000
        /*0030*/ 	.short	0x0002
        /*0032*/ 	.short	0x0010
        /*0034*/ 	.byte	0x00, 0xf0, 0x11, 0x00


	//----- nvinfo : EIATTR_KPARAM_INFO
	.align		4
.L_28:
        /*0038*/ 	.byte	0x04, 0x17
        /*003a*/ 	.short	(.L_30 - .L_29)
.L_29:
        /*003c*/ 	.word	0x00000000
        /*0040*/ 	.short	0x0001
        /*0042*/ 	.short	0x0008
        /*0044*/ 	.byte	0x00, 0xf5, 0x21, 0x00


	//----- nvinfo : EIATTR_KPARAM_INFO
	.align		4
.L_30:
        /*0048*/ 	.byte	0x04, 0x17
        /*004a*/ 	.short	(.L_32 - .L_31)
.L_31:
        /*004c*/ 	.word	0x00000000
        /*0050*/ 	.short	0x0000
        /*0052*/ 	.short	0x0000
        /*0054*/ 	.byte	0x00, 0xf5, 0x21, 0x00


	//----- nvinfo : EIATTR_SPARSE_MMA_MASK
	.align		4
.L_32:
        /*0058*/ 	.byte	0x03, 0x50
        /*005a*/ 	.short	0x0000


	//----- nvinfo : EIATTR_MAXREG_COUNT
	.align		4
        /*005c*/ 	.byte	0x03, 0x1b
        /*005e*/ 	.short	0x00ff


	//----- nvinfo : EIATTR_MERCURY_ISA_VERSION
	.align		4
        /*0060*/ 	.byte	0x03, 0x5f
        /*0062*/ 	.short	0x0101


	//----- nvinfo : EIATTR_UNUSED_LOAD_BYTE_OFFSET
	.align		4
        /*0064*/ 	.byte	0x04, 0x44
        /*0066*/ 	.short	(.L_34 - .L_33)


	//   ....[0]....
.L_33:
        /*0068*/ 	.word	0x000005b0
        /*006c*/ 	.word	0x00000007


	//   ....[1]....
        /*0070*/ 	.word	0x000005c0
        /*0074*/ 	.word	0x00000007


	//   ....[2]....
        /*0078*/ 	.word	0x000005d0
        /*007c*/ 	.word	0x00000007


	//   ....[3]....
        /*0080*/ 	.word	0x000005e0
        /*0084*/ 	.word	0x00000007


	//   ....[4]....
        /*0088*/ 	.word	0x000005f0
        /*008c*/ 	.word	0x00000007


	//   ....[5]....
        /*0090*/ 	.word	0x00000600
        /*0094*/ 	.word	0x00000007


	//   ....[6]....
        /*0098*/ 	.word	0x00000610
        /*009c*/ 	.word	0x00000007


	//   ....[7]....
        /*00a0*/ 	.word	0x00000620
        /*00a4*/ 	.word	0x00000007


	//   ....[8]....
        /*00a8*/ 	.word	0x00000ba0
        /*00ac*/ 	.word	0x00000007


	//   ....[9]....
        /*00b0*/ 	.word	0x00000e30
        /*00b4*/ 	.word	0x00000007


	//   ....[10]....
        /*00b8*/ 	.word	0x00000e70
        /*00bc*/ 	.word	0x00000007


	//----- nvinfo : EIATTR_VRC_CTA_INIT_COUNT
	.align		4
.L_34:
        /*00c0*/ 	.byte	0x02, 0x4a
	.zero		1
	.zero		1


	//----- nvinfo : EIATTR_EXIT_INSTR_OFFSETS
	.align		4
        /*00c4*/ 	.byte	0x04, 0x1c
        /*00c6*/ 	.short	(.L_36 - .L_35)


	//   ....[0]....
.L_35:
        /*00c8*/ 	.word	0x000000f0


	//   ....[1]....
        /*00cc*/ 	.word	0x000018b0


	//   ....[2]....
        /*00d0*/ 	.word	0x00001dc0


	//----- nvinfo : EIATTR_CRS_STACK_SIZE
	.align		4
.L_36:
        /*00d4*/ 	.byte	0x04, 0x1e
        /*00d6*/ 	.short	(.L_38 - .L_37)
.L_37:
        /*00d8*/ 	.word	0x00000000


	//----- nvinfo : EIATTR_CBANK_PARAM_SIZE
	.align		4
.L_38:
        /*00dc*/ 	.byte	0x03, 0x19
        /*00de*/ 	.short	0x001c


	//----- nvinfo : EIATTR_PARAM_CBANK
	.align		4
        /*00e0*/ 	.byte	0x04, 0x0a
        /*00e2*/ 	.short	(.L_40 - .L_39)
	.align		4
.L_39:
        /*00e4*/ 	.word	index@(.nv.constant0._Z8gpu_ssaaP6uchar4PKS_iii)
        /*00e8*/ 	.short	0x0380
        /*00ea*/ 	.short	0x001c


	//----- nvinfo : EIATTR_SW_WAR
	.align		4
.L_40:
        /*00ec*/ 	.byte	0x04, 0x36
        /*00ee*/ 	.short	(.L_42 - .L_41)
.L_41:
        /*00f0*/ 	.word	0x00000008
.L_42:


//--------------------- .nv.info._Z10render_gpu6float3S_iifP6uchar4P4trigxP5lightx --------------------------
	.section	.nv.info._Z10render_gpu6float3S_iifP6uchar4P4trigxP5lightx,"",@"SHT_CUDA_INFO"
	.sectionflags	@""
	.align	4


	//----- nvinfo : EIATTR_CUDA_API_VERSION
	.align		4
        /*0000*/ 	.byte	0x04, 0x37
        /*0002*/ 	.short	(.L_44 - .L_43)
.L_43:
        /*0004*/ 	.word	0x00000082


	//----- nvinfo : EIATTR_KPARAM_INFO
	.align		4
.L_44:
        /*0008*/ 	.byte	0x04, 0x17
        /*000a*/ 	.short	(.L_46 - .L_45)
.L_45:
        /*000c*/ 	.word	0x00000000
        /*0010*/ 	.short	0x0009
        /*0012*/ 	.short	0x0048
        /*0014*/ 	.byte	0x00, 0xf0, 0x21, 0x00


	//----- nvinfo : EIATTR_KPARAM_INFO
	.align		4
.L_46:
        /*0018*/ 	.byte	0x04, 0x17
        /*001a*/ 	.short	(.L_48 - .L_47)
.L_47:
        /*001c*/ 	.word	0x00000000
        /*0020*/ 	.short	0x0008
        /*0022*/ 	.short	0x0040
        /*0024*/ 	.byte	0x00, 0xf5, 0x21, 0x00


	//----- nvinfo : EIATTR_KPARAM_INFO
	.align		4
.L_48:
        /*0028*/ 	.byte	0x04, 0x17
        /*002a*/ 	.short	(.L_50 - .L_49)
.L_49:
        /*002c*/ 	.word	0x00000000
        /*0030*/ 	.short	0x0007
        /*0032*/ 	.short	0x0038
        /*0034*/ 	.byte	0x00, 0xf0, 0x21, 0x00


	//----- nvinfo : EIATTR_KPARAM_INFO
	.align		4
.L_50:
        /*0038*/ 	.byte	0x04, 0x17
        /*003a*/ 	.short	(.L_52 - .L_51)
.L_51:
        /*003c*/ 	.word	0x00000000
        /*0040*/ 	.short	0x0006
        /*0042*/ 	.short	0x0030
        /*0044*/ 	.byte	0x00, 0xf5, 0x21, 0x00


	//----- nvinfo : EIATTR_KPARAM_INFO
	.align		4
.L_52:
        /*0048*/ 	.byte	0x04, 0x17
        /*004a*/ 	.short	(.L_54 - .L_53)
.L_53:
        /*004c*/ 	.word	0x00000000
        /*0050*/ 	.short	0x0005
        /*0052*/ 	.short	0x0028
        /*0054*/ 	.byte	0x00, 0xf5, 0x21, 0x00


	//----- nvinfo : EIATTR_KPARAM_INFO
	.align		4
.L_54:
        /*0058*/ 	.byte	0x04, 0x17
        /*005a*/ 	.short	(.L_56 - .L_55)
.L_55:
        /*005c*/ 	.word	0x00000000
        /*0060*/ 	.short	0x0004
        /*0062*/ 	.short	0x0020
        /*0064*/ 	.byte	0x00, 0xf0, 0x11, 0x00


	//----- nvinfo : EIATTR_KPARAM_INFO
	.align		4
.L_56:
        /*0068*/ 	.byte	0x04, 0x17
        /*006a*/ 	.short	(.L_58 - .L_57)
.L_57:
        /*006c*/ 	.word	0x00000000
        /*0070*/ 	.short	0x0003
        /*0072*/ 	.short	0x001c
        /*0074*/ 	.byte	0x00, 0xf0, 0x11, 0x00


	//----- nvinfo : EIATTR_KPARAM_INFO
	.align		4
.L_58:
        /*0078*/ 	.byte	0x04, 0x17
        /*007a*/ 	.short	(.L_60 - .L_59)
.L_59:
        /*007c*/ 	.word	0x00000000
        /*0080*/ 	.short	0x0002
        /*0082*/ 	.short	0x0018
        /*0084*/ 	.byte	0x00, 0xf0, 0x11, 0x00


	//----- nvinfo : EIATTR_KPARAM_INFO
	.align		4
.L_60:
        /*0088*/ 	.byte	0x04, 0x17
        /*008a*/ 	.short	(.L_62 - .L_61)
.L_61:
        /*008c*/ 	.word	0x00000000
        /*0090*/ 	.short	0x0001
        /*0092*/ 	.short	0x000c
        /*0094*/ 	.byte	0x00, 0xf0, 0x31, 0x00


	//----- nvinfo : EIATTR_KPARAM_INFO
	.align		4
.L_62:
        /*0098*/ 	.byte	0x04, 0x17
        /*009a*/ 	.short	(.L_64 - .L_63)
.L_63:
        /*009c*/ 	.word	0x00000000
        /*00a0*/ 	.short	0x0000
        /*00a2*/ 	.short	0x0000
        /*00a4*/ 	.byte	0x00, 0xf0, 0x31, 0x00


	//----- nvinfo : EIATTR_SPARSE_MMA_MASK
	.align		4
.L_64:
        /*00a8*/ 	.byte	0x03, 0x50
        /*00aa*/ 	.short	0x0000


	//----- nvinfo : EIATTR_MAXREG_COUNT
	.align		4
        /*00ac*/ 	.byte	0x03, 0x1b
        /*00ae*/ 	.short	0x00ff


	//----- nvinfo : EIATTR_MERCURY_ISA_VERSION
	.align		4
        /*00b0*/ 	.byte	0x03, 0x5f
        /*00b2*/ 	.short	0x0101


	//----- nvinfo : EIATTR_VRC_CTA_INIT_COUNT
	.align		4
        /*00b4*/ 	.byte	0x02, 0x4a
	.zero		1
	.zero		1


	//----- nvinfo : EIATTR_EXIT_INSTR_OFFSETS
	.align		4
        /*00b8*/ 	.byte	0x04, 0x1c
        /*00ba*/ 	.short	(.L_66 - .L_65)


	//   ....[0]....
.L_65:
        /*00bc*/ 	.word	0x000012a0


	//   ....[1]....
        /*00c0*/ 	.word	0x00006450


	//----- nvinfo : EIATTR_CRS_STACK_SIZE
	.align		4
.L_66:
        /*00c4*/ 	.byte	0x04, 0x1e
        /*00c6*/ 	.short	(.L_68 - .L_67)
.L_67:
        /*00c8*/ 	.word	0x00000000


	//----- nvinfo : EIATTR_CBANK_PARAM_SIZE
	.align		4
.L_68:
        /*00cc*/ 	.byte	0x03, 0x19
        /*00ce*/ 	.short	0x0050


	//----- nvinfo : EIATTR_PARAM_CBANK
	.align		4
        /*00d0*/ 	.byte	0x04, 0x0a
        /*00d2*/ 	.short	(.L_70 - .L_69)
	.align		4
.L_69:
        /*00d4*/ 	.word	index@(.nv.constant0._Z10render_gpu6float3S_iifP6uchar4P4trigxP5lightx)
        /*00d8*/ 	.short	0x0380
        /*00da*/ 	.short	0x0050


	//----- nvinfo : EIATTR_SW_WAR
	.align		4
.L_70:
        /*00dc*/ 	.byte	0x04, 0x36
        /*00de*/ 	.short	(.L_72 - .L_71)
.L_71:
        /*00e0*/ 	.word	0x00000008
.L_72:


//--------------------- .nv.callgraph             --------------------------
	.section	.nv.callgraph,"",@"SHT_CUDA_CALLGRAPH"
	.align	4
	.sectionentsize	8
	.align		4
        /*0000*/ 	.word	0x00000000
	.align		4
        /*0004*/ 	.word	0xffffffff
	.align		4
        /*0008*/ 	.word	0x00000000
	.align		4
        /*000c*/ 	.word	0xfffffffe
	.align		4
        /*0010*/ 	.word	0x00000000
	.align		4
        /*0014*/ 	.word	0xfffffffd
	.align		4
        /*0018*/ 	.word	0x00000000
	.align		4
        /*001c*/ 	.word	0xfffffffc


//--------------------- .nv.constant4             --------------------------
	.section	.nv.constant4,"a",@progbits
	.align	8
	.align		8
.nv.constant4:
        /*0000*/ 	.dword	__cudart_i2opi_f


//--------------------- .text._Z8gpu_ssaaP6uchar4PKS_iii --------------------------
	.section	.text._Z8gpu_ssaaP6uchar4PKS_iii,"ax",@progbits
	.align	128
        .global         _Z8gpu_ssaaP6uchar4PKS_iii
        .type           _Z8gpu_ssaaP6uchar4PKS_iii,@function
        .size           _Z8gpu_ssaaP6uchar4PKS_iii,(.L_x_197 - _Z8gpu_ssaaP6uchar4PKS_iii)
        .other          _Z8gpu_ssaaP6uchar4PKS_iii,@"STO_CUDA_ENTRY STV_DEFAULT"
_Z8gpu_ssaaP6uchar4PKS_iii:
.text._Z8gpu_ssaaP6uchar4PKS_iii:
[----:B------:R-:W-:Y:S01]  /*0000*/  LDC R1, c[0x0][0x37c] ;  /* 0x0000df00ff017b82 */ /* 0x000fe20000000800 */
[----:B------:R-:W0:Y:S01]  /*0010*/  S2R R7, SR_CTAID.X ;  /* 0x0000000000077919 */ /* 0x000e220000002500 */
[----:B------:R-:W0:Y:S01]  /*0020*/  LDCU UR4, c[0x0][0x360] ;  /* 0x00006c00ff0477ac */ /* 0x000e220008000800 */
[----:B------:R-:W0:Y:S01]  /*0030*/  S2R R0, SR_TID.X ;  /* 0x0000000000007919 */ /* 0x000e220000002100 */
[----:B------:R-:W1:Y:S01]  /*0040*/  LDCU UR7, c[0x0][0x394] ;  /* 0x00007280ff0777ac */ /* 0x000e620008000800 */
[----:B------:R-:W2:Y:S01]  /*0050*/  S2R R6, SR_CTAID.Y ;  /* 0x0000000000067919 */ /* 0x000ea20000002600 */
[----:B------:R-:W3:Y:S01]  /*0060*/  LDCU UR5, c[0x0][0x370] ;  /* 0x00006e00ff0577ac */ /* 0x000ee20008000800 */
[----:B------:R-:W2:Y:S01]  /*0070*/  S2R R3, SR_TID.Y ;  /* 0x0000000000037919 */ /* 0x000ea20000002200 */
[----:B------:R-:W4:Y:S01]  /*0080*/  LDCU UR6, c[0x0][0x364] ;  /* 0x00006c80ff0677ac */ /* 0x000f220008000800 */
[----:B------:R-:W4:Y:S01]  /*0090*/  LDC R9, c[0x0][0x374] ;  /* 0x0000dd00ff097b82 */ /* 0x000f220000000800 */
[----:B0-----:R-:W-:Y:S01]  /*00a0*/  IMAD R7, R7, UR4, R0 ;  /* 0x0000000407077c24 */ /* 0x001fe2000f8e0200 */
[----:B---3--:R-:W-:Y:S01]  /*00b0*/  UIMAD UR4, UR4, UR5, URZ ;  /* 0x00000005040472a4 */ /* 0x008fe2000f8e02ff */
[----:B----4-:R-:W-:-:S03]  /*00c0*/  IMAD R9, R9, UR6, RZ ;  /* 0x0000000609097c24 */ /* 0x010fc6000f8e02ff */
[----:B-1----:R-:W-:Y:S01]  /*00d0*/  ISETP.GE.AND P0, PT, R7, UR7, PT ;  /* 0x0000000707007c0c */ /* 0x002fe2000bf06270 */
[----:B--2---:R-:W-:-:S12]  /*00e0*/  IMAD R6, R6, UR6, R3 ;  /* 0x0000000606067c24 */ /* 0x004fd8000f8e0203 */
[----:B------:R-:W-:Y:S05]  /*00f0*/  @P0 EXIT ;  /* 0x000000000000094d */ /* 0x000fea0003800000 */
[----:B------:R-:W0:Y:S01]  /*0100*/  LDCU UR6, c[0x0][0x398] ;  /* 0x00007300ff0677ac */ /* 0x000e220008000800 */
[----:B------:R-:W1:Y:S01]  /*0110*/  LDCU.64 UR10, c[0x0][0x358] ;  /* 0x00006b00ff0a77ac */ /* 0x000e620008000a00 */
[----:B0-----:R-:W-:-:S09]  /*0120*/  UISETP.GE.AND UP0, UPT, UR6, 0x1, UPT ;  /* 0x000000010600788c */ /* 0x001fd2000bf06270 */
[----:B-1----:R-:W-:Y:S05]  /*0130*/  BRA.U !UP0, `(.L_x_0) ;  /* 0x0000001508e07547 */ /* 0x002fea000b800000 */
[----:B------:R-:W0:Y:S01]  /*0140*/  LDCU.64 UR8, c[0x0][0x388] ;  /* 0x00007100ff0877ac */ /* 0x000e220008000a00 */
[----:B------:R-:W1:Y:S01]  /*0150*/  LDCU UR4, c[0x0][0x390] ;  /* 0x00007200ff0477ac */ /* 0x000e620008000800 */
[----:B0-----:R-:W-:Y:S02]  /*0160*/  UIADD3 UR5, UP0, UPT, UR8, 0x10, URZ ;  /* 0x0000001008057890 */ /* 0x001fe4000ff1e0ff */
[----:B-1----:R-:W-:Y:S02]  /*0170*/  UIMAD UR4, UR6, UR4, URZ ;  /* 0x00000004060472a4 */ /* 0x002fe4000f8e02ff */
[----:B------:R-:W-:-:S12]  /*0180*/  UIADD3.X UR6, UPT, UPT, URZ, UR9, URZ, UP0, !UPT ;  /* 0x00000009ff067290 */ /* 0x000fd800087fe4ff */
.L_x_22:
[----:B0-----:R-:W0:Y:S01]  /*0190*/  LDCU UR7, c[0x0][0x390] ;  /* 0x00007200ff0777ac */ /* 0x001e220008000800 */
[----:B------:R-:W-:Y:S01]  /*01a0*/  BSSY.RECONVERGENT B1, `(.L_x_1) ;  /* 0x000016a000017945 */ /* 0x000fe20003800200 */
[----:B0-----:R-:W-:-:S13]  /*01b0*/  ISETP.GE.AND P0, PT, R6, UR7, PT ;  /* 0x0000000706007c0c */ /* 0x001fda000bf06270 */
[----:B------:R-:W-:Y:S05]  /*01c0*/  @P0 BRA `(.L_x_2) ;  /* 0x00000014009c0947 */ /* 0x000fea0003800000 */
[----:B------:R-:W0:Y:S01]  /*01d0*/  LDCU UR7, c[0x0][0x398] ;  /* 0x00007300ff0777ac */ /* 0x000e220008000800 */
[----:B------:R-:W-:Y:S01]  /*01e0*/  IMAD.MOV.U32 R5, RZ, RZ, RZ ;  /* 0x000000ffff057224 */ /* 0x000fe200078e00ff */
[----:B------:R-:W-:Y:S01]  /*01f0*/  PRMT R4, RZ, 0x7610, R4 ;  /* 0x00007610ff047816 */ /* 0x000fe20000000004 */
[----:B------:R-:W-:Y:S01]  /*0200*/  IMAD.MOV.U32 R2, RZ, RZ, R6 ;  /* 0x000000ffff027224 */ /* 0x000fe200078e0006 */
[----:B------:R-:W-:Y:S01]  /*0210*/  PRMT R3, RZ, 0x7610, R3 ;  /* 0x00007610ff037816 */ /* 0x000fe20000000003 */
[----:B0-----:R-:W-:-:S04]  /*0220*/  IMAD R0, R7, UR7, RZ ;  /* 0x0000000707007c24 */ /* 0x001fc8000f8e02ff */
[----:B------:R-:W-:-:S07]  /*0230*/  VIADD R0, R0, UR7 ;  /* 0x0000000700007c36 */ /* 0x000fce0008000000 */
.L_x_21:
[----:B0-----:R-:W0:Y:S01]  /*0240*/  LDCU UR7, c[0x0][0x398] ;  /* 0x00007300ff0777ac */ /* 0x001e220008000800 */
[----:B------:R-:W1:Y:S01]  /*0250*/  LDC R13, c[0x0][0x398] ;  /* 0x0000e600ff0d7b82 */ /* 0x000e620000000800 */
[----:B------:R-:W-:Y:S01]  /*0260*/  PRMT R15, R3, 0x9910, RZ ;  /* 0x00009910030f7816 */ /* 0x000fe200000000ff */
[----:B------:R-:W-:Y:S01]  /*0270*/  IMAD.IADD R14, R2, 0x1, -R6 ;  /* 0x00000001020e7824 */ /* 0x000fe200078e0a06 */
[----:B------:R-:W-:Y:S01]  /*0280*/  PRMT R17, R4, 0x9910, RZ ;  /* 0x0000991004117816 */ /* 0x000fe200000000ff */
[----:B------:R-:W-:Y:S01]  /*0290*/  BSSY.RECONVERGENT B0, `(.L_x_3) ;  /* 0x00000dc000007945 */ /* 0x000fe20003800200 */
[----:B------:R-:W-:Y:S02]  /*02a0*/  IMAD.MOV.U32 R27, RZ, RZ, RZ ;  /* 0x000000ffff1b7224 */ /* 0x000fe400078e00ff */
[----:B0-----:R-:W-:Y:S02]  /*02b0*/  IMAD R12, R9, UR7, RZ ;  /* 0x00000007090c7c24 */ /* 0x001fe4000f8e02ff */
[----:B------:R-:W-:Y:S01]  /*02c0*/  IMAD R21, R6, UR7, RZ ;  /* 0x0000000706157c24 */ /* 0x000fe2000f8e02ff */
[----:B------:R-:W0:Y:S01]  /*02d0*/  LDCU UR7, c[0x0][0x398] ;  /* 0x00007300ff0777ac */ /* 0x000e220008000800 */
[----:B------:R-:W-:-:S02]  /*02e0*/  IMAD.MOV R8, RZ, RZ, -R12 ;  /* 0x000000ffff087224 */ /* 0x000fc400078e0a0c */
[--C-:B------:R-:W-:Y:S02]  /*02f0*/  IMAD.MOV R19, RZ, RZ, -R21.reuse ;  /* 0x000000ffff137224 */ /* 0x100fe400078e0a15 */
[----:B------:R-:W-:Y:S01]  /*0300*/  IMAD R11, R12, R5, R21 ;  /* 0x000000050c0b7224 */ /* 0x000fe200078e0215 */
[----:B------:R-:W-:Y:S01]  /*0310*/  PRMT R18, R8, 0x9910, RZ ;  /* 0x0000991008127816 */ /* 0x000fe200000000ff */
[----:B-1----:R-:W-:Y:S01]  /*0320*/  IMAD R8, R6, R13, R13 ;  /* 0x0000000d06087224 */ /* 0x002fe200078e020d */
[----:B------:R-:W-:-:S03]  /*0330*/  PRMT R19, R19, 0x7710, RZ ;  /* 0x0000771013137816 */ /* 0x000fc600000000ff */
[----:B------:R-:W-:Y:S02]  /*0340*/  IMAD R8, R12, R5, R8 ;  /* 0x000000050c087224 */ /* 0x000fe400078e0208 */
[C-C-:B------:R-:W-:Y:S02]  /*0350*/  IMAD R15, R18.reuse, R15, R19.reuse ;  /* 0x0000000f120f7224 */ /* 0x140fe400078e0213 */
[----:B------:R-:W-:Y:S01]  /*0360*/  IMAD.MOV R12, RZ, RZ, -R12 ;  /* 0x000000ffff0c7224 */ /* 0x000fe200078e0a0c */
[----:B------:R-:W-:Y:S01]  /*0370*/  VIADDMNMX R8, R11, 0x1, R8, !PT ;  /* 0x000000010b087846 */ /* 0x000fe20007800108 */
[----:B------:R-:W-:Y:S02]  /*0380*/  IMAD R18, R18, R17, R19 ;  /* 0x0000001112127224 */ /* 0x000fe400078e0213 */
[----:B------:R-:W-:Y:S02]  /*0390*/  IMAD R11, R5, R12, -R21 ;  /* 0x0000000c050b7224 */ /* 0x000fe400078e0a15 */
[----:B------:R-:W-:-:S02]  /*03a0*/  IMAD.IADD R15, R8, 0x1, R15 ;  /* 0x00000001080f7824 */ /* 0x000fc400078e020f */
[----:B------:R-:W-:Y:S02]  /*03b0*/  IMAD.IADD R20, R8, 0x1, R11 ;  /* 0x0000000108147824 */ /* 0x000fe400078e020b */
[----:B------:R-:W-:Y:S01]  /*03c0*/  IMAD R12, R5, R12, R8 ;  /* 0x0000000c050c7224 */ /* 0x000fe200078e0208 */
[----:B------:R-:W-:Y:S01]  /*03d0*/  LOP3.LUT R22, R15, 0xffff, RZ, 0xc0, !PT ;  /* 0x0000ffff0f167812 */ /* 0x000fe200078ec0ff */
[----:B------:R-:W-:Y:S01]  /*03e0*/  IMAD.MOV R15, RZ, RZ, -R9 ;  /* 0x000000ffff0f7224 */ /* 0x000fe200078e0a09 */
[----:B------:R-:W-:Y:S01]  /*03f0*/  LOP3.LUT R16, R20, 0xfffffff8, RZ, 0xc0, !PT ;  /* 0xfffffff814107812 */ /* 0x000fe200078ec0ff */
[----:B------:R-:W-:Y:S01]  /*0400*/  IMAD.IADD R12, R21, 0x1, -R12 ;  /* 0x00000001150c7824 */ /* 0x000fe200078e0a0c */
[----:B------:R-:W-:Y:S01]  /*0410*/  LOP3.LUT R10, R22, 0x7, RZ, 0xc0, !PT ;  /* 0x00000007160a7812 */ /* 0x000fe200078ec0ff */
[----:B------:R-:W-:Y:S02]  /*0420*/  IMAD R14, R5, R15, R14 ;  /* 0x0000000f050e7224 */ /* 0x000fe400078e020e */
[----:B------:R-:W-:Y:S01]  /*0430*/  IMAD.IADD R18, R18, 0x1, R8 ;  /* 0x0000000112127824 */ /* 0x000fe200078e0208 */
[----:B------:R-:W-:Y:S01]  /*0440*/  ISETP.GT.U32.AND P0, PT, R12, -0x8, PT ;  /* 0xfffffff80c00780c */ /* 0x000fe20003f04070 */
[----:B------:R-:W-:-:S02]  /*0450*/  VIADD R10, R10, 0xffffffff ;  /* 0xffffffff0a0a7836 */ /* 0x000fc40000000000 */
[-C--:B------:R-:W-:Y:S02]  /*0460*/  IMAD R16, R14, R13.reuse, -R16 ;  /* 0x0000000d0e107224 */ /* 0x080fe400078e0a10 */
[----:B------:R-:W-:Y:S01]  /*0470*/  IMAD.MOV.U32 R21, RZ, RZ, RZ ;  /* 0x000000ffff157224 */ /* 0x000fe200078e00ff */
[----:B------:R-:W-:Y:S01]  /*0480*/  ISETP.GE.U32.AND P1, PT, R10, 0x3, PT ;  /* 0x000000030a00780c */ /* 0x000fe20003f26070 */
[----:B------:R-:W-:Y:S01]  /*0490*/  IMAD.MOV.U32 R17, RZ, RZ, RZ ;  /* 0x000000ffff117224 */ /* 0x000fe200078e00ff */
[----:B------:R-:W-:Y:S01]  /*04a0*/  CS2R R10, SRZ ;  /* 0x00000000000a7805 */ /* 0x000fe2000001ff00 */
[----:B------:R-:W-:Y:S02]  /*04b0*/  IMAD.MOV.U32 R19, RZ, RZ, RZ ;  /* 0x000000ffff137224 */ /* 0x000fe400078e00ff */
[----:B0-----:R-:W-:Y:S02]  /*04c0*/  IMAD R23, R7, UR7, RZ ;  /* 0x0000000707177c24 */ /* 0x001fe4000f8e02ff */
[----:B------:R-:W-:-:S07]  /*04d0*/  IMAD R8, R2, R13, RZ ;  /* 0x0000000d02087224 */ /* 0x000fce00078e02ff */
.L_x_11:
[----:B------:R-:W-:Y:S01]  /*04e0*/  BSSY.RECONVERGENT B2, `(.L_x_4) ;  /* 0x0000062000027945 */ /* 0x000fe20003800200 */
[----:B------:R-:W-:Y:S01]  /*04f0*/  LOP3.LUT P2, RZ, R20, 0x7, RZ, 0xc0, !PT ;  /* 0x0000000714ff7812 */ /* 0x000fe2000784c0ff */
[----:B------:R-:W-:Y:S02]  /*0500*/  IMAD.MOV.U32 R24, RZ, RZ, R8 ;  /* 0x000000ffff187224 */ /* 0x000fe400078e0008 */
[----:B------:R-:W-:Y:S10]  /*0510*/  @P0 BRA `(.L_x_5) ;  /* 0x0000000400780947 */ /* 0x000ff40003800000 */
[----:B------:R-:W0:Y:S01]  /*0520*/  LDCU UR7, c[0x0][0x390] ;  /* 0x00007200ff0777ac */ /* 0x000e220008000800 */
[----:B------:R-:W-:Y:S02]  /*0530*/  IMAD.MOV.U32 R14, RZ, RZ, R16 ;  /* 0x000000ffff0e7224 */ /* 0x000fe400078e0010 */
[----:B------:R-:W-:Y:S01]  /*0540*/  IMAD.MOV.U32 R24, RZ, RZ, R8 ;  /* 0x000000ffff187224 */ /* 0x000fe200078e0008 */
[----:B------:R-:W1:Y:S01]  /*0550*/  LDCU UR8, c[0x0][0x398] ;  /* 0x00007300ff0877ac */ /* 0x000e620008000800 */
[----:B0-----:R-:W-:-:S04]  /*0560*/  IMAD R15, R23, UR7, R2 ;  /* 0x00000007170f7c24 */ /* 0x001fc8000f8e0202 */
[----:B-1----:R-:W-:-:S07]  /*0570*/  IMAD R15, R15, UR8, RZ ;  /* 0x000000080f0f7c24 */ /* 0x002fce000f8e02ff */
.L_x_6:
[----:B------:R-:W-:Y:S02]  /*0580*/  IMAD.U32 R12, RZ, RZ, UR5 ;  /* 0x00000005ff0c7e24 */ /* 0x000fe4000f8e00ff */
[----:B------:R-:W-:Y:S02]  /*0590*/  IMAD.U32 R13, RZ, RZ, UR6 ;  /* 0x00000006ff0d7e24 */ /* 0x000fe4000f8e00ff */
[----:B------:R-:W-:-:S05]  /*05a0*/  IMAD.WIDE R12, R15, 0x4, R12 ;  /* 0x000000040f0c7825 */ /* 0x000fca00078e020c */
[----:B------:R-:W2:Y:S04]  /*05b0*/  LDG.E R33, desc[UR10][R12.64+-0x10] ;  /* 0xfffff00a0c217981 */ /* 0x000ea8000c1e1900 */
[----:B------:R-:W3:Y:S04]  /*05c0*/  LDG.E R32, desc[UR10][R12.64+-0xc] ;  /* 0xfffff40a0c207981 */ /* 0x000ee8000c1e1900 */
[----:B------:R-:W4:Y:S04]  /*05d0*/  LDG.E R30, desc[UR10][R12.64+-0x8] ;  /* 0xfffff80a0c1e7981 */ /* 0x000f28000c1e1900 */
[----:B------:R-:W5:Y:S04]  /*05e0*/  LDG.E R29, desc[UR10][R12.64+-0x4] ;  /* 0xfffffc0a0c1d7981 */ /* 0x000f68000c1e1900 */
[----:B------:R-:W5:Y:S04]  /*05f0*/  LDG.E R25, desc[UR10][R12.64] ;  /* 0x0000000a0c197981 */ /* 0x000f68000c1e1900 */
[----:B------:R-:W5:Y:S04]  /*0600*/  LDG.E R26, desc[UR10][R12.64+0x4] ;  /* 0x0000040a0c1a7981 */ /* 0x000f68000c1e1900 */
[----:B------:R-:W5:Y:S04]  /*0610*/  LDG.E R28, desc[UR10][R12.64+0x8] ;  /* 0x0000080a0c1c7981 */ /* 0x000f68000c1e1900 */
[----:B------:R0:W5:Y:S01]  /*0620*/  LDG.E R31, desc[UR10][R12.64+0xc] ;  /* 0x00000c0a0c1f7981 */ /* 0x000162000c1e1900 */
[----:B------:R-:W-:-:S02]  /*0630*/  VIADD R14, R14, 0x8 ;  /* 0x000000080e0e7836 */ /* 0x000fc40000000000 */
[----:B------:R-:W-:Y:S02]  /*0640*/  VIADD R24, R24, 0x8 ;  /* 0x0000000818187836 */ /* 0x000fe40000000000 */
[----:B------:R-:W-:Y:S01]  /*0650*/  VIADD R15, R15, 0x8 ;  /* 0x000000080f0f7836 */ /* 0x000fe20000000000 */
[----:B--2---:R-:W-:Y:S02]  /*0660*/  PRMT R34, R33, 0x7770, RZ ;  /* 0x0000777021227816 */ /* 0x004fe400000000ff */
[----:B---3--:R-:W-:Y:S02]  /*0670*/  PRMT R35, R32, 0x7770, RZ ;  /* 0x0000777020237816 */ /* 0x008fe400000000ff */
[----:B------:R-:W-:Y:S02]  /*0680*/  LOP3.LUT R36, R34, 0xff, RZ, 0xc0, !PT ;  /* 0x000000ff22247812 */ /* 0x000fe400078ec0ff */
[----:B------:R-:W-:Y:S02]  /*0690*/  LOP3.LUT R34, R35, 0xff, RZ, 0xc0, !PT ;  /* 0x000000ff23227812 */ /* 0x000fe400078ec0ff */
[----:B------:R-:W-:-:S02]  /*06a0*/  PRMT R35, R32, 0x7771, RZ ;  /* 0x0000777120237816 */ /* 0x000fc400000000ff */
[----:B------:R-:W-:Y:S02]  /*06b0*/  IADD3 R21, P3, P4, R34, R21, R36 ;  /* 0x0000001522157210 */ /* 0x000fe40007c7e024 */
[C---:B------:R-:W-:Y:S02]  /*06c0*/  PRMT R34, R33.reuse, 0x7771, RZ ;  /* 0x0000777121227816 */ /* 0x040fe400000000ff */
[----:B------:R-:W-:Y:S02]  /*06d0*/  PRMT R33, R33, 0x7772, RZ ;  /* 0x0000777221217816 */ /* 0x000fe400000000ff */
[----:B------:R-:W-:Y:S02]  /*06e0*/  PRMT R32, R32, 0x7772, RZ ;  /* 0x0000777220207816 */ /* 0x000fe400000000ff */
[----:B------:R-:W-:Y:S02]  /*06f0*/  LOP3.LUT R33, R33, 0xff, RZ, 0xc0, !PT ;  /* 0x000000ff21217812 */ /* 0x000fe400078ec0ff */
[----:B0-----:R-:W-:-:S02]  /*0700*/  LOP3.LUT R13, R32, 0xff, RZ, 0xc0, !PT ;  /* 0x000000ff200d7812 */ /* 0x001fc400078ec0ff */
[----:B------:R-:W-:Y:S02]  /*0710*/  LOP3.LUT R36, R34, 0xff, RZ, 0xc0, !PT ;  /* 0x000000ff22247812 */ /* 0x000fe400078ec0ff */
[----:B------:R-:W-:Y:S02]  /*0720*/  IADD3.X R17, PT, PT, RZ, R17, RZ, P3, P4 ;  /* 0x00000011ff117210 */ /* 0x000fe40001fe84ff */
[----:B------:R-:W-:Y:S02]  /*0730*/  LOP3.LUT R34, R35, 0xff, RZ, 0xc0, !PT ;  /* 0x000000ff23227812 */ /* 0x000fe400078ec0ff */
[----:B------:R-:W-:Y:S02]  /*0740*/  IADD3 R10, P3, P4, R13, R10, R33 ;  /* 0x0000000a0d0a7210 */ /* 0x000fe40007c7e021 */
[----:B----4-:R-:W-:Y:S02]  /*0750*/  PRMT R12, R30, 0x7770, RZ ;  /* 0x000077701e0c7816 */ /* 0x010fe400000000ff */
[----:B-----5:R-:W-:-:S02]  /*0760*/  PRMT R13, R29, 0x7770, RZ ;  /* 0x000077701d0d7816 */ /* 0x020fc400000000ff */
[----:B------:R-:W-:Y:S02]  /*0770*/  IADD3 R19, P5, P6, R34, R19, R36 ;  /* 0x0000001322137210 */ /* 0x000fe40007ebe024 */
[----:B------:R-:W-:Y:S02]  /*0780*/  LOP3.LUT R32, R12, 0xff, RZ, 0xc0, !PT ;  /* 0x000000ff0c207812 */ /* 0x000fe400078ec0ff */
[----:B------:R-:W-:Y:S02]  /*0790*/  LOP3.LUT R12, R13, 0xff, RZ, 0xc0, !PT ;  /* 0x000000ff0d0c7812 */ /* 0x000fe400078ec0ff */
[----:B------:R-:W-:Y:S02]  /*07a0*/  IADD3.X R27, PT, PT, RZ, R27, RZ, P5, P6 ;  /* 0x0000001bff1b7210 */ /* 0x000fe40002fec4ff */
[----:B------:R-:W-:Y:S02]  /*07b0*/  IADD3 R21, P5, P6, R12, R21, R32 ;  /* 0x000000150c157210 */ /* 0x000fe40007ebe020 */
[----:B------:R-:W-:-:S02]  /*07c0*/  PRMT R12, R30, 0x7771, RZ ;  /* 0x000077711e0c7816 */ /* 0x000fc400000000ff */
[C---:B------:R-:W-:Y:S02]  /*07d0*/  PRMT R13, R29.reuse, 0x7771, RZ ;  /* 0x000077711d0d7816 */ /* 0x040fe400000000ff */
[----:B------:R-:W-:Y:S02]  /*07e0*/  PRMT R30, R30, 0x7772, RZ ;  /* 0x000077721e1e7816 */ /* 0x000fe400000000ff */
[----:B------:R-:W-:Y:S02]  /*07f0*/  PRMT R29, R29, 0x7772, RZ ;  /* 0x000077721d1d7816 */ /* 0x000fe400000000ff */
[----:B------:R-:W-:Y:S02]  /*0800*/  LOP3.LUT R32, R12, 0xff, RZ, 0xc0, !PT ;  /* 0x000000ff0c207812 */ /* 0x000fe400078ec0ff */
[----:B------:R-:W-:Y:S02]  /*0810*/  LOP3.LUT R12, R13, 0xff, RZ, 0xc0, !PT ;  /* 0x000000ff0d0c7812 */ /* 0x000fe400078ec0ff */
[----:B------:R-:W-:-:S02]  /*0820*/  LOP3.LUT R30, R30, 0xff, RZ, 0xc0, !PT ;  /* 0x000000ff1e1e7812 */ /* 0x000fc400078ec0ff */
[----:B------:R-:W-:Y:S02]  /*0830*/  LOP3.LUT R29, R29, 0xff, RZ, 0xc0, !PT ;  /* 0x000000ff1d1d7812 */ /* 0x000fe400078ec0ff */
[----:B------:R-:W-:Y:S02]  /*0840*/  IADD3.X R11, PT, PT, RZ, R11, RZ, P3, P4 ;  /* 0x0000000bff0b7210 */ /* 0x000fe40001fe84ff */
[----:B------:R-:W-:Y:S02]  /*0850*/  IADD3 R19, P3, P4, R12, R19, R32 ;  /* 0x000000130c137210 */ /* 0x000fe40007c7e020 */
        /* <DEDUP_REMOVED lines=13> */
[----:B------:R-:W-:Y:S02]  /*0930*/  PRMT R25, R25, 0x7772, RZ ;  /* 0x0000777219197816 */ /* 0x000fe400000000ff */
[----:B------:R-:W-:-:S02]  /*0940*/  IADD3 R19, P5, P6, R30, R19, R13 ;  /* 0x000000131e137210 */ /* 0x000fc40007ebe00d */
[----:B------:R-:W-:Y:S02]  /*0950*/  PRMT R12, R28, 0x7770, RZ ;  /* 0x000077701c0c7816 */ /* 0x000fe400000000ff */
[----:B------:R-:W-:Y:S02]  /*0960*/  PRMT R13, R31, 0x7770, RZ ;  /* 0x000077701f0d7816 */ /* 0x000fe400000000ff */
[----:B------:R-:W-:Y:S02]  /*0970*/  LOP3.LUT R30, R25, 0xff, RZ, 0xc0, !PT ;  /* 0x000000ff191e7812 */ /* 0x000fe400078ec0ff */
[----:B------:R-:W-:Y:S02]  /*0980*/  LOP3.LUT R25, R12, 0xff, RZ, 0xc0, !PT ;  /* 0x000000ff0c197812 */ /* 0x000fe400078ec0ff */
[----:B------:R-:W-:Y:S02]  /*0990*/  LOP3.LUT R12, R13, 0xff, RZ, 0xc0, !PT ;  /* 0x000000ff0d0c7812 */ /* 0x000fe400078ec0ff */
[----:B------:R-:W-:-:S02]  /*09a0*/  PRMT R26, R26, 0x7772, RZ ;  /* 0x000077721a1a7816 */ /* 0x000fc400000000ff */
[----:B------:R-:W-:Y:S02]  /*09b0*/  IADD3.X R27, PT, PT, RZ, R27, RZ, P5, P6 ;  /* 0x0000001bff1b7210 */ /* 0x000fe40002fec4ff */
[----:B------:R-:W-:Y:S02]  /*09c0*/  IADD3 R21, P5, P6, R12, R21, R25 ;  /* 0x000000150c157210 */ /* 0x000fe40007ebe019 */
[----:B------:R-:W-:Y:S02]  /*09d0*/  LOP3.LUT R29, R26, 0xff, RZ, 0xc0, !PT ;  /* 0x000000ff1a1d7812 */ /* 0x000fe400078ec0ff */
[----:B------:R-:W-:Y:S02]  /*09e0*/  PRMT R12, R28, 0x7771, RZ ;  /* 0x000077711c0c7816 */ /* 0x000fe400000000ff */
[----:B------:R-:W-:Y:S02]  /*09f0*/  PRMT R13, R31, 0x7771, RZ ;  /* 0x000077711f0d7816 */ /* 0x000fe400000000ff */
[----:B------:R-:W-:-:S02]  /*0a00*/  IADD3.X R17, PT, PT, RZ, R17, RZ, P3, P4 ;  /* 0x00000011ff117210 */ /* 0x000fc40001fe84ff */
[----:B------:R-:W-:Y:S02]  /*0a10*/  IADD3 R10, P3, P4, R29, R10, R30 ;  /* 0x0000000a1d0a7210 */ /* 0x000fe40007c7e01e */
[----:B------:R-:W-:Y:S02]  /*0a20*/  LOP3.LUT R25, R12, 0xff, RZ, 0xc0, !PT ;  /* 0x000000ff0c197812 */ /* 0x000fe400078ec0ff */
[----:B------:R-:W-:Y:S02]  /*0a30*/  LOP3.LUT R12, R13, 0xff, RZ, 0xc0, !PT ;  /* 0x000000ff0d0c7812 */ /* 0x000fe400078ec0ff */
[----:B------:R-:W-:Y:S02]  /*0a40*/  IADD3.X R11, PT, PT, RZ, R11, RZ, P3, P4 ;  /* 0x0000000bff0b7210 */ /* 0x000fe40001fe84ff */
[----:B------:R-:W-:Y:S02]  /*0a50*/  IADD3 R19, P3, P4, R12, R19, R25 ;  /* 0x000000130c137210 */ /* 0x000fe40007c7e019 */
[----:B------:R-:W-:-:S02]  /*0a60*/  PRMT R28, R28, 0x7772, RZ ;  /* 0x000077721c1c7816 */ /* 0x000fc400000000ff */
[----:B------:R-:W-:Y:S02]  /*0a70*/  IADD3.X R27, PT, PT, RZ, R27, RZ, P3, P4 ;  /* 0x0000001bff1b7210 */ /* 0x000fe40001fe84ff */
[----:B------:R-:W-:Y:S02]  /*0a80*/  ISETP.NE.AND P3, PT, R14, RZ, PT ;  /* 0x000000ff0e00720c */ /* 0x000fe40003f65270 */
[----:B------:R-:W-:Y:S02]  /*0a90*/  PRMT R31, R31, 0x7772, RZ ;  /* 0x000077721f1f7816 */ /* 0x000fe400000000ff */
[----:B------:R-:W-:Y:S02]  /*0aa0*/  LOP3.LUT R28, R28, 0xff, RZ, 0xc0, !PT ;  /* 0x000000ff1c1c7812 */ /* 0x000fe400078ec0ff */
[----:B------:R-:W-:Y:S02]  /*0ab0*/  LOP3.LUT R31, R31, 0xff, RZ, 0xc0, !PT ;  /* 0x000000ff1f1f7812 */ /* 0x000fe400078ec0ff */
[----:B------:R-:W-:-:S02]  /*0ac0*/  IADD3.X R17, PT, PT, RZ, R17, RZ, P5, P6 ;  /* 0x00000011ff117210 */ /* 0x000fc40002fec4ff */
[----:B------:R-:W-:-:S04]  /*0ad0*/  IADD3 R10, P5, P6, R31, R10, R28 ;  /* 0x0000000a1f0a7210 */ /* 0x000fc80007ebe01c */
[----:B------:R-:W-:Y:S01]  /*0ae0*/  IADD3.X R11, PT, PT, RZ, R11, RZ, P5, P6 ;  /* 0x0000000bff0b7210 */ /* 0x000fe20002fec4ff */
[----:B------:R-:W-:Y:S08]  /*0af0*/  @P3 BRA `(.L_x_6) ;  /* 0xfffffff800a03947 */ /* 0x000ff0000383ffff */
.L_x_5:
[----:B------:R-:W-:Y:S05]  /*0b00*/  BSYNC.RECONVERGENT B2 ;  /* 0x0000000000027941 */ /* 0x000fea0003800200 */
.L_x_4:
[----:B------:R-:W-:Y:S01]  /*0b10*/  BSSY.RECONVERGENT B2, `(.L_x_7) ;  /* 0x0000050000027945 */ /* 0x000fe20003800200 */
[----:B------:R-:W-:-:S03]  /*0b20*/  IMAD R25, R23, UR4, RZ ;  /* 0x0000000417197c24 */ /* 0x000fc6000f8e02ff */
[----:B------:R-:W-:Y:S05]  /*0b30*/  @!P2 BRA `(.L_x_8) ;  /* 0x000000040034a947 */ /* 0x000fea0003800000 */
[----:B------:R-:W-:Y:S01]  /*0b40*/  BSSY.RECONVERGENT B3, `(.L_x_9) ;  /* 0x0000023000037945 */ /* 0x000fe20003800200 */
[----:B------:R-:W-:-:S03]  /*0b50*/  LOP3.LUT P2, RZ, R22, 0x3, RZ, 0xc0, !PT ;  /* 0x0000000316ff7812 */ /* 0x000fc6000784c0ff */
[----:B------:R-:W-:Y:S10]  /*0b60*/  @!P1 BRA `(.L_x_10) ;  /* 0x0000000000809947 */ /* 0x000ff40003800000 */
[----:B------:R-:W0:Y:S01]  /*0b70*/  LDC.64 R12, c[0x0][0x388] ;  /* 0x0000e200ff0c7b82 */ /* 0x000e220000000a00 */
[----:B------:R-:W-:-:S04]  /*0b80*/  IMAD.IADD R15, R25, 0x1, R24 ;  /* 0x00000001190f7824 */ /* 0x000fc800078e0218 */
[----:B0-----:R-:W-:-:S05]  /*0b90*/  IMAD.WIDE R12, R15, 0x4, R12 ;  /* 0x000000040f0c7825 */ /* 0x001fca00078e020c */
[----:B------:R-:W2:Y:S04]  /*0ba0*/  LDG.E R32, desc[UR10][R12.64] ;  /* 0x0000000a0c207981 */ /* 0x000ea8000c1e1900 */
[----:B------:R-:W3:Y:S04]  /*0bb0*/  LDG.E.U8 R36, desc[UR10][R12.64+0x4] ;  /* 0x0000040a0c247981 */ /* 0x000ee8000c1e1100 */
[----:B------:R-:W4:Y:S04]  /*0bc0*/  LDG.E.U8 R14, desc[UR10][R12.64+0x5] ;  /* 0x0000050a0c0e7981 */ /* 0x000f28000c1e1100 */
[----:B------:R-:W5:Y:S04]  /*0bd0*/  LDG.E.U8 R15, desc[UR10][R12.64+0x6] ;  /* 0x0000060a0c0f7981 */ /* 0x000f68000c1e1100 */
[----:B------:R-:W5:Y:S04]  /*0be0*/  LDG.E.U8 R26, desc[UR10][R12.64+0x8] ;  /* 0x0000080a0c1a7981 */ /* 0x000f68000c1e1100 */
[----:B------:R-:W5:Y:S04]  /*0bf0*/  LDG.E.U8 R29, desc[UR10][R12.64+0xc] ;  /* 0x00000c0a0c1d7981 */ /* 0x000f68000c1e1100 */
[----:B------:R-:W5:Y:S04]  /*0c00*/  LDG.E.U8 R28, desc[UR10][R12.64+0x9] ;  /* 0x0000090a0c1c7981 */ /* 0x000f68000c1e1100 */
[----:B------:R-:W5:Y:S04]  /*0c10*/  LDG.E.U8 R31, desc[UR10][R12.64+0xd] ;  /* 0x00000d0a0c1f7981 */ /* 0x000f68000c1e1100 */
[----:B------:R-:W5:Y:S04]  /*0c20*/  LDG.E.U8 R30, desc[UR10][R12.64+0xa] ;  /* 0x00000a0a0c1e7981 */ /* 0x000f68000c1e1100 */
[----:B------:R-:W5:Y:S01]  /*0c30*/  LDG.E.U8 R33, desc[UR10][R12.64+0xe] ;  /* 0x00000e0a0c217981 */ /* 0x000f62000c1e1100 */
[----:B------:R-:W-:Y:S01]  /*0c40*/  VIADD R24, R24, 0x4 ;  /* 0x0000000418187836 */ /* 0x000fe20000000000 */
[----:B--2---:R-:W-:-:S04]  /*0c50*/  PRMT R34, R32, 0x7770, RZ ;  /* 0x0000777020227816 */ /* 0x004fc800000000ff */
[----:B------:R-:W-:-:S04]  /*0c60*/  LOP3.LUT R34, R34, 0xff, RZ, 0xc0, !PT ;  /* 0x000000ff22227812 */ /* 0x000fc800078ec0ff */
[----:B---3--:R-:W-:Y:S02]  /*0c70*/  IADD3 R21, P3, P4, R36, R21, R34 ;  /* 0x0000001524157210 */ /* 0x008fe40007c7e022 */
[C---:B------:R-:W-:Y:S02]  /*0c80*/  PRMT R34, R32.reuse, 0x7771, RZ ;  /* 0x0000777120227816 */ /* 0x040fe400000000ff */
[----:B------:R-:W-:Y:S02]  /*0c90*/  PRMT R32, R32, 0x7772, RZ ;  /* 0x0000777220207816 */ /* 0x000fe400000000ff */
[----:B------:R-:W-:Y:S02]  /*0ca0*/  LOP3.LUT R34, R34, 0xff, RZ, 0xc0, !PT ;  /* 0x000000ff22227812 */ /* 0x000fe400078ec0ff */
[----:B------:R-:W-:Y:S02]  /*0cb0*/  LOP3.LUT R32, R32, 0xff, RZ, 0xc0, !PT ;  /* 0x000000ff20207812 */ /* 0x000fe400078ec0ff */
[----:B----4-:R-:W-:-:S02]  /*0cc0*/  IADD3 R14, P5, P6, R14, R19, R34 ;  /* 0x000000130e0e7210 */ /* 0x010fc40007ebe022 */
[----:B------:R-:W-:Y:S02]  /*0cd0*/  IADD3.X R17, PT, PT, RZ, R17, RZ, P3, P4 ;  /* 0x00000011ff117210 */ /* 0x000fe40001fe84ff */
[----:B------:R-:W-:Y:S02]  /*0ce0*/  IADD3.X R27, PT, PT, RZ, R27, RZ, P5, P6 ;  /* 0x0000001bff1b7210 */ /* 0x000fe40002fec4ff */
[----:B-----5:R-:W-:Y:S02]  /*0cf0*/  IADD3 R10, P3, P4, R15, R10, R32 ;  /* 0x0000000a0f0a7210 */ /* 0x020fe40007c7e020 */
[----:B------:R-:W-:Y:S02]  /*0d00*/  IADD3 R21, P5, P6, R29, R21, R26 ;  /* 0x000000151d157210 */ /* 0x000fe40007ebe01a */
[----:B------:R-:W-:Y:S02]  /*0d10*/  IADD3.X R11, PT, PT, RZ, R11, RZ, P3, P4 ;  /* 0x0000000bff0b7210 */ /* 0x000fe40001fe84ff */
[----:B------:R-:W-:-:S02]  /*0d20*/  IADD3.X R17, PT, PT, RZ, R17, RZ, P5, P6 ;  /* 0x00000011ff117210 */ /* 0x000fc40002fec4ff */
[----:B------:R-:W-:Y:S02]  /*0d30*/  IADD3 R19, P3, P4, R31, R14, R28 ;  /* 0x0000000e1f137210 */ /* 0x000fe40007c7e01c */
[----:B------:R-:W-:Y:S02]  /*0d40*/  IADD3 R10, P5, P6, R33, R10, R30 ;  /* 0x0000000a210a7210 */ /* 0x000fe40007ebe01e */
[----:B------:R-:W-:Y:S02]  /*0d50*/  IADD3.X R27, PT, PT, RZ, R27, RZ, P3, P4 ;  /* 0x0000001bff1b7210 */ /* 0x000fe40001fe84ff */
[----:B------:R-:W-:-:S09]  /*0d60*/  IADD3.X R11, PT, PT, RZ, R11, RZ, P5, P6 ;  /* 0x0000000bff0b7210 */ /* 0x000fd20002fec4ff */
.L_x_10:
[----:B------:R-:W-:Y:S05]  /*0d70*/  BSYNC.RECONVERGENT B3 ;  /* 0x0000000000037941 */ /* 0x000fea0003800200 */
.L_x_9:
[----:B------:R-:W-:Y:S05]  /*0d80*/  @!P2 BRA `(.L_x_8) ;  /* 0x0000000000a0a947 */ /* 0x000fea0003800000 */
[----:B------:R-:W-:-:S04]  /*0d90*/  LOP3.LUT R12, R18, 0x3, RZ, 0xc0, !PT ;  /* 0x00000003120c7812 */ /* 0x000fc800078ec0ff */
[----:B------:R-:W-:Y:S02]  /*0da0*/  ISETP.NE.AND P3, PT, R12, 0x1, PT ;  /* 0x000000010c00780c */ /* 0x000fe40003f65270 */
[----:B------:R-:W-:-:S04]  /*0db0*/  LOP3.LUT R12, R18, 0x1, RZ, 0xc0, !PT ;  /* 0x00000001120c7812 */ /* 0x000fc800078ec0ff */
[----:B------:R-:W-:-:S07]  /*0dc0*/  ISETP.NE.U32.AND P2, PT, R12, 0x1, PT ;  /* 0x000000010c00780c */ /* 0x000fce0003f45070 */
[----:B------:R-:W0:Y:S01]  /*0dd0*/  @P3 LDC.64 R14, c[0x0][0x388] ;  /* 0x0000e200ff0e3b82 */ /* 0x000e220000000a00 */
[----:B------:R-:W-:-:S07]  /*0de0*/  @P3 IMAD.IADD R29, R25, 0x1, R24 ;  /* 0x00000001191d3824 */ /* 0x000fce00078e0218 */
[----:B------:R-:W1:Y:S01]  /*0df0*/  @!P2 LDC.64 R12, c[0x0][0x388] ;  /* 0x0000e200ff0cab82 */ /* 0x000e620000000a00 */
[----:B------:R-:W-:-:S04]  /*0e00*/  @P3 VIADD R24, R24, 0x2 ;  /* 0x0000000218183836 */ /* 0x000fc80000000000 */
[----:B------:R-:W-:Y:S02]  /*0e10*/  @!P2 IMAD.IADD R25, R25, 0x1, R24 ;  /* 0x000000011919a824 */ /* 0x000fe400078e0218 */
[----:B0-----:R-:W-:-:S05]  /*0e20*/  @P3 IMAD.WIDE R14, R29, 0x4, R14 ;  /* 0x000000041d0e3825 */ /* 0x001fca00078e020e */
[----:B------:R-:W2:Y:S01]  /*0e30*/  @P3 LDG.E R26, desc[UR10][R14.64] ;  /* 0x0000000a0e1a3981 */ /* 0x000ea2000c1e1900 */
[----:B-1----:R-:W-:-:S03]  /*0e40*/  @!P2 IMAD.WIDE R12, R25, 0x4, R12 ;  /* 0x00000004190ca825 */ /* 0x002fc600078e020c */
[----:B------:R-:W3:Y:S04]  /*0e50*/  @P3 LDG.E.U8 R29, desc[UR10][R14.64+0x4] ;  /* 0x0000040a0e1d3981 */ /* 0x000ee8000c1e1100 */
[----:B------:R-:W4:Y:S04]  /*0e60*/  @P3 LDG.E.U8 R25, desc[UR10][R14.64+0x5] ;  /* 0x0000050a0e193981 */ /* 0x000f28000c1e1100 */
[----:B------:R-:W5:Y:S04]  /*0e70*/  @!P2 LDG.E R12, desc[UR10][R12.64] ;  /* 0x0000000a0c0ca981 */ /* 0x000f68000c1e1900 */
[----:B------:R0:W5:Y:S01]  /*0e80*/  @P3 LDG.E.U8 R30, desc[UR10][R14.64+0x6] ;  /* 0x0000060a0e1e3981 */ /* 0x000162000c1e1100 */
[----:B--2---:R-:W-:-:S04]  /*0e90*/  @P3 PRMT R24, R26, 0x7770, RZ ;  /* 0x000077701a183816 */ /* 0x004fc800000000ff */
[----:B------:R-:W-:Y:S02]  /*0ea0*/  @P3 LOP3.LUT R28, R24, 0xff, RZ, 0xc0, !PT ;  /* 0x000000ff181c3812 */ /* 0x000fe400078ec0ff */
[----:B------:R-:W-:Y:S02]  /*0eb0*/  @P3 PRMT R24, R26, 0x7771, RZ ;  /* 0x000077711a183816 */ /* 0x000fe400000000ff */
[----:B---3--:R-:W-:Y:S02]  /*0ec0*/  @P3 IADD3 R21, P4, P5, R29, R21, R28 ;  /* 0x000000151d153210 */ /* 0x008fe40007d9e01c */
[----:B------:R-:W-:Y:S02]  /*0ed0*/  @P3 LOP3.LUT R24, R24, 0xff, RZ, 0xc0, !PT ;  /* 0x000000ff18183812 */ /* 0x000fe400078ec0ff */
[----:B------:R-:W-:Y:S02]  /*0ee0*/  @P3 PRMT R26, R26, 0x7772, RZ ;  /* 0x000077721a1a3816 */ /* 0x000fe400000000ff */
[----:B------:R-:W-:-:S02]  /*0ef0*/  @P3 IADD3.X R17, PT, PT, RZ, R17, RZ, P4, P5 ;  /* 0x00000011ff113210 */ /* 0x000fc400027ea4ff */
[----:B----4-:R-:W-:Y:S02]  /*0f00*/  @P3 IADD3 R19, P4, P5, R25, R19, R24 ;  /* 0x0000001319133210 */ /* 0x010fe40007d9e018 */
[----:B------:R-:W-:Y:S02]  /*0f10*/  @P3 LOP3.LUT R25, R26, 0xff, RZ, 0xc0, !PT ;  /* 0x000000ff1a193812 */ /* 0x000fe400078ec0ff */
[C---:B-----5:R-:W-:Y:S02]  /*0f20*/  @!P2 PRMT R13, R12.reuse, 0x7770, RZ ;  /* 0x000077700c0da816 */ /* 0x060fe400000000ff */
[C---:B0-----:R-:W-:Y:S02]  /*0f30*/  @!P2 PRMT R14, R12.reuse, 0x7771, RZ ;  /* 0x000077710c0ea816 */ /* 0x041fe400000000ff */
[----:B------:R-:W-:Y:S02]  /*0f40*/  @!P2 PRMT R12, R12, 0x7772, RZ ;  /* 0x000077720c0ca816 */ /* 0x000fe400000000ff */
[----:B------:R-:W-:-:S02]  /*0f50*/  @P3 IADD3.X R27, PT, PT, RZ, R27, RZ, P4, P5 ;  /* 0x0000001bff1b3210 */ /* 0x000fc400027ea4ff */
[----:B------:R-:W-:Y:S02]  /*0f60*/  @!P2 LOP3.LUT R24, R13, 0xff, RZ, 0xc0, !PT ;  /* 0x000000ff0d18a812 */ /* 0x000fe400078ec0ff */
[----:B------:R-:W-:Y:S02]  /*0f70*/  @P3 IADD3 R10, P5, P6, R30, R10, R25 ;  /* 0x0000000a1e0a3210 */ /* 0x000fe40007ebe019 */
[----:B------:R-:W-:Y:S02]  /*0f80*/  @!P2 LOP3.LUT R14, R14, 0xff, RZ, 0xc0, !PT ;  /* 0x000000ff0e0ea812 */ /* 0x000fe400078ec0ff */
[----:B------:R-:W-:Y:S02]  /*0f90*/  @!P2 LOP3.LUT R13, R12, 0xff, RZ, 0xc0, !PT ;  /* 0x000000ff0c0da812 */ /* 0x000fe400078ec0ff */
[----:B------:R-:W-:Y:S02]  /*0fa0*/  @P3 IADD3.X R11, PT, PT, RZ, R11, RZ, P5, P6 ;  /* 0x0000000bff0b3210 */ /* 0x000fe40002fec4ff */
[----:B------:R-:W-:-:S02]  /*0fb0*/  @!P2 IADD3 R21, P4, PT, R24, R21, RZ ;  /* 0x000000151815a210 */ /* 0x000fc40007f9e0ff */
[----:B------:R-:W-:Y:S02]  /*0fc0*/  @!P2 IADD3 R19, P3, PT, R14, R19, RZ ;  /* 0x000000130e13a210 */ /* 0x000fe40007f7e0ff */
[----:B------:R-:W-:Y:S01]  /*0fd0*/  @!P2 IADD3 R10, P5, PT, R13, R10, RZ ;  /* 0x0000000a0d0aa210 */ /* 0x000fe20007fbe0ff */
[----:B------:R-:W-:Y:S02]  /*0fe0*/  @!P2 IMAD.X R17, RZ, RZ, R17, P4 ;  /* 0x000000ffff11a224 */ /* 0x000fe400020e0611 */
[----:B------:R-:W-:Y:S02]  /*0ff0*/  @!P2 IMAD.X R27, RZ, RZ, R27, P3 ;  /* 0x000000ffff1ba224 */ /* 0x000fe400018e061b */
[----:B------:R-:W-:-:S08]  /*1000*/  @!P2 IMAD.X R11, RZ, RZ, R11, P5 ;  /* 0x000000ffff0ba224 */ /* 0x000fd000028e060b */
.L_x_8:
[----:B------:R-:W-:Y:S05]  /*1010*/  BSYNC.RECONVERGENT B2 ;  /* 0x0000000000027941 */ /* 0x000fea0003800200 */
.L_x_7:
[----:B------:R-:W-:-:S05]  /*1020*/  VIADD R23, R23, 0x1 ;  /* 0x0000000117177836 */ /* 0x000fca0000000000 */
[----:B------:R-:W-:-:S13]  /*1030*/  ISETP.GE.AND P2, PT, R23, R0, PT ;  /* 0x000000001700720c */ /* 0x000fda0003f46270 */
[----:B------:R-:W-:Y:S05]  /*1040*/  @!P2 BRA `(.L_x_11) ;  /* 0xfffffff40024a947 */ /* 0x000fea000383ffff */
[----:B------:R-:W-:Y:S05]  /*1050*/  BSYNC.RECONVERGENT B0 ;  /* 0x0000000000007941 */ /* 0x000fea0003800200 */
.L_x_3:
[----:B------:R-:W0:Y:S01]  /*1060*/  LDC R14, c[0x0][0x398] ;  /* 0x0000e600ff0e7b82 */ /* 0x000e220000000800 */
[----:B------:R-:W-:Y:S01]  /*1070*/  BSSY.RECONVERGENT B0, `(.L_x_12) ;  /* 0x0000021000007945 */ /* 0x000fe20003800200 */
[----:B0-----:R-:W-:-:S05]  /*1080*/  IMAD.WIDE R14, R14, R14, RZ ;  /* 0x0000000e0e0e7225 */ /* 0x001fca00078e02ff */
[----:B------:R-:W-:-:S04]  /*1090*/  LOP3.LUT R8, R17, R15, RZ, 0xfc, !PT ;  /* 0x0000000f11087212 */ /* 0x000fc800078efcff */
[----:B------:R-:W-:-:S13]  /*10a0*/  ISETP.NE.U32.AND P0, PT, R8, RZ, PT ;  /* 0x000000ff0800720c */ /* 0x000fda0003f05070 */
[----:B------:R-:W-:Y:S05]  /*10b0*/  @P0 BRA `(.L_x_13) ;  /* 0x0000000000500947 */ /* 0x000fea0003800000 */
[----:B------:R-:W0:Y:S01]  /*10c0*/  I2F.U32.RP R8, R14 ;  /* 0x0000000e00087306 */ /* 0x000e220000209000 */
[----:B------:R-:W-:-:S07]  /*10d0*/  ISETP.NE.U32.AND P2, PT, R14, RZ, PT ;  /* 0x000000ff0e00720c */ /* 0x000fce0003f45070 */
[----:B0-----:R-:W0:Y:S02]  /*10e0*/  MUFU.RCP R8, R8 ;  /* 0x0000000800087308 */ /* 0x001e240000001000 */
[----:B0-----:R-:W-:-:S06]  /*10f0*/  VIADD R12, R8, 0xffffffe ;  /* 0x0ffffffe080c7836 */ /* 0x001fcc0000000000 */
[----:B------:R0:W1:Y:S02]  /*1100*/  F2I.FTZ.U32.TRUNC.NTZ R13, R12 ;  /* 0x0000000c000d7305 */ /* 0x000064000021f000 */
[----:B0-----:R-:W-:Y:S02]  /*1110*/  IMAD.MOV.U32 R12, RZ, RZ, RZ ;  /* 0x000000ffff0c7224 */ /* 0x001fe400078e00ff */
[----:B-1----:R-:W-:-:S04]  /*1120*/  IMAD.MOV R17, RZ, RZ, -R13 ;  /* 0x000000ffff117224 */ /* 0x002fc800078e0a0d */
[----:B------:R-:W-:-:S04]  /*1130*/  IMAD R17, R17, R14, RZ ;  /* 0x0000000e11117224 */ /* 0x000fc800078e02ff */
[----:B------:R-:W-:-:S04]  /*1140*/  IMAD.HI.U32 R16, R13, R17, R12 ;  /* 0x000000110d107227 */ /* 0x000fc800078e000c */
[----:B------:R-:W-:Y:S02]  /*1150*/  IMAD.MOV.U32 R17, RZ, RZ, RZ ;  /* 0x000000ffff117224 */ /* 0x000fe400078e00ff */
[----:B------:R-:W-:-:S04]  /*1160*/  IMAD.HI.U32 R16, R16, R21, RZ ;  /* 0x0000001510107227 */ /* 0x000fc800078e00ff */
[----:B------:R-:W-:-:S04]  /*1170*/  IMAD.MOV R13, RZ, RZ, -R16 ;  /* 0x000000ffff0d7224 */ /* 0x000fc800078e0a10 */
[----:B------:R-:W-:-:S05]  /*1180*/  IMAD R21, R14, R13, R21 ;  /* 0x0000000d0e157224 */ /* 0x000fca00078e0215 */
[----:B------:R-:W-:-:S13]  /*1190*/  ISETP.GE.U32.AND P0, PT, R21, R14, PT ;  /* 0x0000000e1500720c */ /* 0x000fda0003f06070 */
[----:B------:R-:W-:Y:S02]  /*11a0*/  @P0 IMAD.IADD R21, R21, 0x1, -R14 ;  /* 0x0000000115150824 */ /* 0x000fe400078e0a0e */
[----:B------:R-:W-:-:S03]  /*11b0*/  @P0 VIADD R16, R16, 0x1 ;  /* 0x0000000110100836 */ /* 0x000fc60000000000 */
[----:B------:R-:W-:-:S13]  /*11c0*/  ISETP.GE.U32.AND P1, PT, R21, R14, PT ;  /* 0x0000000e1500720c */ /* 0x000fda0003f26070 */
[----:B------:R-:W-:Y:S01]  /*11d0*/  @P1 VIADD R16, R16, 0x1 ;  /* 0x0000000110101836 */ /* 0x000fe20000000000 */
[----:B------:R-:W-:Y:S01]  /*11e0*/  @!P2 LOP3.LUT R16, RZ, R14, RZ, 0x33, !PT ;  /* 0x0000000eff10a212 */ /* 0x000fe200078e33ff */
[----:B------:R-:W-:Y:S06]  /*11f0*/  BRA `(.L_x_14) ;  /* 0x0000000000207947 */ /* 0x000fec0003800000 */
.L_x_13:
[----:B------:R-:W-:Y:S01]  /*1200*/  IMAD.MOV.U32 R12, RZ, RZ, R21 ;  /* 0x000000ffff0c7224 */ /* 0x000fe200078e0015 */
[----:B------:R-:W-:Y:S01]  /*1210*/  MOV R8, 0x1260 ;  /* 0x0000126000087802 */ /* 0x000fe20000000f00 */
[----:B------:R-:W-:Y:S02]  /*1220*/  IMAD.MOV.U32 R13, RZ, RZ, R17 ;  /* 0x000000ffff0d7224 */ /* 0x000fe400078e0011 */
[----:B------:R-:W-:Y:S02]  /*1230*/  IMAD.MOV.U32 R26, RZ, RZ, R14 ;  /* 0x000000ffff1a7224 */ /* 0x000fe400078e000e */
[----:B------:R-:W-:-:S07]  /*1240*/  IMAD.MOV.U32 R28, RZ, RZ, R15 ;  /* 0x000000ffff1c7224 */ /* 0x000fce00078e000f */
[----:B------:R-:W-:Y:S05]  /*1250*/  CALL.REL.NOINC `($__internal_0_$__cuda_sm20_div_s64) ;  /* 0x0000000800dc7944 */ /* 0x000fea0003c00000 */
[----:B------:R-:W-:Y:S02]  /*1260*/  IMAD.MOV.U32 R16, RZ, RZ, R20 ;  /* 0x000000ffff107224 */ /* 0x000fe400078e0014 */
[----:B------:R-:W-:-:S07]  /*1270*/  IMAD.MOV.U32 R17, RZ, RZ, R21 ;  /* 0x000000ffff117224 */ /* 0x000fce00078e0015 */
.L_x_14:
[----:B------:R-:W-:Y:S05]  /*1280*/  BSYNC.RECONVERGENT B0 ;  /* 0x0000000000007941 */ /* 0x000fea0003800200 */
.L_x_12:
[----:B------:R-:W-:Y:S01]  /*1290*/  LOP3.LUT R8, R27, R15, RZ, 0xfc, !PT ;  /* 0x0000000f1b087212 */ /* 0x000fe200078efcff */
[----:B------:R-:W-:Y:S03]  /*12a0*/  BSSY.RECONVERGENT B0, `(.L_x_15) ;  /* 0x000001f000007945 */ /* 0x000fe60003800200 */
        /* <DEDUP_REMOVED lines=10> */
[----:B------:R-:W-:-:S06]  /*1350*/  IMAD.HI.U32 R18, R13, R21, R12 ;  /* 0x000000150d127227 */ /* 0x000fcc00078e000c */
[----:B------:R-:W-:-:S04]  /*1360*/  IMAD.HI.U32 R18, R18, R19, RZ ;  /* 0x0000001312127227 */ /* 0x000fc800078e00ff */
[----:B------:R-:W-:-:S04]  /*1370*/  IMAD.MOV R8, RZ, RZ, -R18 ;  /* 0x000000ffff087224 */ /* 0x000fc800078e0a12 */
[----:B------:R-:W-:-:S05]  /*1380*/  IMAD R19, R14, R8, R19 ;  /* 0x000000080e137224 */ /* 0x000fca00078e0213 */
[----:B------:R-:W-:-:S13]  /*1390*/  ISETP.GE.U32.AND P0, PT, R19, R14, PT ;  /* 0x0000000e1300720c */ /* 0x000fda0003f06070 */
[----:B------:R-:W-:Y:S02]  /*13a0*/  @P0 IMAD.IADD R19, R19, 0x1, -R14 ;  /* 0x0000000113130824 */ /* 0x000fe400078e0a0e */
[----:B------:R-:W-:-:S03]  /*13b0*/  @P0 VIADD R18, R18, 0x1 ;  /* 0x0000000112120836 */ /* 0x000fc60000000000 */
[----:B------:R-:W-:Y:S01]  /*13c0*/  ISETP.GE.U32.AND P1, PT, R19, R14, PT ;  /* 0x0000000e1300720c */ /* 0x000fe20003f26070 */
[----:B------:R-:W-:-:S12]  /*13d0*/  IMAD.MOV.U32 R19, RZ, RZ, RZ ;  /* 0x000000ffff137224 */ /* 0x000fd800078e00ff */
[----:B------:R-:W-:Y:S01]  /*13e0*/  @P1 VIADD R18, R18, 0x1 ;  /* 0x0000000112121836 */ /* 0x000fe20000000000 */
[----:B------:R-:W-:Y:S01]  /*13f0*/  @!P2 LOP3.LUT R18, RZ, R14, RZ, 0x33, !PT ;  /* 0x0000000eff12a212 */ /* 0x000fe200078e33ff */
[----:B------:R-:W-:Y:S06]  /*1400*/  BRA `(.L_x_17) ;  /* 0x0000000000207947 */ /* 0x000fec0003800000 */
.L_x_16:
        /* <DEDUP_REMOVED lines=8> */
.L_x_17:
[----:B------:R-:W-:Y:S05]  /*1490*/  BSYNC.RECONVERGENT B0 ;  /* 0x0000000000007941 */ /* 0x000fea0003800200 */
.L_x_15:
[----:B------:R-:W-:Y:S01]  /*14a0*/  LOP3.LUT R8, R11, R15, RZ, 0xfc, !PT ;  /* 0x0000000f0b087212 */ /* 0x000fe200078efcff */
[----:B------:R-:W-:Y:S03]  /*14b0*/  BSSY.RECONVERGENT B0, `(.L_x_18) ;  /* 0x000001f000007945 */ /* 0x000fe60003800200 */
[----:B------:R-:W-:-:S13]  /*14c0*/  ISETP.NE.U32.AND P0, PT, R8, RZ, PT ;  /* 0x000000ff0800720c */ /* 0x000fda0003f05070 */
[----:B------:R-:W-:Y:S05]  /*14d0*/  @P0 BRA `(.L_x_19) ;  /* 0x0000000000500947 */ /* 0x000fea0003800000 */
[----:B------:R-:W0:Y:S01]  /*14e0*/  I2F.U32.RP R8, R14 ;  /* 0x0000000e00087306 */ /* 0x000e220000209000 */
[----:B------:R-:W-:Y:S01]  /*14f0*/  IMAD.MOV.U32 R12, RZ, RZ, RZ ;  /* 0x000000ffff0c7224 */ /* 0x000fe200078e00ff */
[----:B------:R-:W-:-:S06]  /*1500*/  ISETP.NE.U32.AND P2, PT, R14, RZ, PT ;  /* 0x000000ff0e00720c */ /* 0x000fcc0003f45070 */
[----:B0-----:R-:W0:Y:S02]  /*1510*/  MUFU.RCP R8, R8 ;  /* 0x0000000800087308 */ /* 0x001e240000001000 */
[----:B0-----:R-:W-:-:S06]  /*1520*/  VIADD R13, R8, 0xffffffe ;  /* 0x0ffffffe080d7836 */ /* 0x001fcc0000000000 */
[----:B------:R-:W0:Y:S02]  /*1530*/  F2I.FTZ.U32.TRUNC.NTZ R13, R13 ;  /* 0x0000000d000d7305 */ /* 0x000e24000021f000 */
[----:B0-----:R-:W-:-:S04]  /*1540*/  IMAD.MOV R11, RZ, RZ, -R13 ;  /* 0x000000ffff0b7224 */ /* 0x001fc800078e0a0d */
        /* <DEDUP_REMOVED lines=13> */
.L_x_19:
        /* <DEDUP_REMOVED lines=8> */
.L_x_20:
[----:B------:R-:W-:Y:S05]  /*16a0*/  BSYNC.RECONVERGENT B0 ;  /* 0x0000000000007941 */ /* 0x000fea0003800200 */
.L_x_18:
[----:B------:R-:W0:Y:S01]  /*16b0*/  LDC.64 R10, c[0x0][0x380] ;  /* 0x0000e000ff0a7b82 */ /* 0x000e220000000a00 */
[----:B------:R-:W1:Y:S01]  /*16c0*/  LDCU UR8, c[0x0][0x390] ;  /* 0x00007200ff0877ac */ /* 0x000e620008000800 */
[----:B------:R-:W-:Y:S01]  /*16d0*/  ISETP.LT.U32.AND P2, PT, R12, 0xff, PT ;  /* 0x000000ff0c00780c */ /* 0x000fe20003f41070 */
[----:B------:R-:W-:Y:S01]  /*16e0*/  VIADD R3, R3, 0x1 ;  /* 0x0000000103037836 */ /* 0x000fe20000000000 */
[----:B------:R-:W-:Y:S01]  /*16f0*/  ISETP.LT.U32.AND P0, PT, R16, 0xff, PT ;  /* 0x000000ff1000780c */ /* 0x000fe20003f01070 */
[----:B------:R-:W-:Y:S01]  /*1700*/  UMOV UR7, 0x3340 ;  /* 0x0000334000077882 */ /* 0x000fe20000000000 */
[----:B------:R-:W-:Y:S01]  /*1710*/  ISETP.LT.U32.AND P1, PT, R18, 0xff, PT ;  /* 0x000000ff1200780c */ /* 0x000fe20003f21070 */
[----:B------:R-:W-:Y:S01]  /*1720*/  VIADD R4, R4, 0x1 ;  /* 0x0000000104047836 */ /* 0x000fe20000000000 */
[----:B------:R-:W-:Y:S01]  /*1730*/  ISETP.LT.AND.EX P2, PT, R13, RZ, PT, P2 ;  /* 0x000000ff0d00720c */ /* 0x000fe20003f41320 */
[----:B------:R-:W-:Y:S01]  /*1740*/  VIADD R5, R5, 0x1 ;  /* 0x0000000105057836 */ /* 0x000fe20000000000 */
[----:B------:R-:W-:-:S02]  /*1750*/  ISETP.LT.AND.EX P0, PT, R17, RZ, PT, P0 ;  /* 0x000000ff1100720c */ /* 0x000fc40003f01300 */
[----:B------:R-:W-:Y:S02]  /*1760*/  ISETP.LT.AND.EX P1, PT, R19, RZ, PT, P1 ;  /* 0x000000ff1300720c */ /* 0x000fe40003f21310 */
[----:B------:R-:W-:Y:S01]  /*1770*/  SEL R15, R12, 0xff, P2 ;  /* 0x000000ff0c0f7807 */ /* 0x000fe20001000000 */
[----:B------:R-:W-:Y:S01]  /*1780*/  IMAD.U32 R12, RZ, RZ, UR7 ;  /* 0x00000007ff0c7e24 */ /* 0x000fe2000f8e00ff */
[----:B------:R-:W-:Y:S02]  /*1790*/  SEL R17, R16, 0xff, P0 ;  /* 0x000000ff10117807 */ /* 0x000fe40000000000 */
[----:B------:R-:W-:Y:S01]  /*17a0*/  SEL R8, R18, 0xff, P1 ;  /* 0x000000ff12087807 */ /* 0x000fe20000800000 */
[--C-:B-1----:R-:W-:Y:S01]  /*17b0*/  IMAD R13, R7, UR8, R2.reuse ;  /* 0x00000008070d7c24 */ /* 0x102fe2000f8e0202 */
[----:B------:R-:W-:Y:S01]  /*17c0*/  PRMT R15, R15, R12, 0xffff ;  /* 0x0000ffff0f0f7416 */ /* 0x000fe2000000000c */
[----:B------:R-:W-:Y:S01]  /*17d0*/  IMAD.IADD R2, R9, 0x1, R2 ;  /* 0x0000000109027824 */ /* 0x000fe200078e0202 */
[----:B------:R-:W-:Y:S01]  /*17e0*/  PRMT R8, R17, 0x3340, R8 ;  /* 0x0000334011087816 */ /* 0x000fe20000000008 */
[----:B0-----:R-:W-:-:S03]  /*17f0*/  IMAD.WIDE R10, R13, 0x4, R10 ;  /* 0x000000040d0a7825 */ /* 0x001fc600078e020a */
[----:B------:R-:W-:Y:S02]  /*1800*/  PRMT R15, R8, 0x5410, R15 ;  /* 0x00005410080f7816 */ /* 0x000fe4000000000f */
[----:B------:R-:W-:-:S03]  /*1810*/  ISETP.GE.AND P0, PT, R2, UR8, PT ;  /* 0x0000000802007c0c */ /* 0x000fc6000bf06270 */
[----:B------:R0:W-:Y:S10]  /*1820*/  STG.E desc[UR10][R10.64], R15 ;  /* 0x0000000f0a007986 */ /* 0x0001f4000c10190a */
[----:B------:R-:W-:Y:S05]  /*1830*/  @!P0 BRA `(.L_x_21) ;  /* 0xffffffe800808947 */ /* 0x000fea000383ffff */
.L_x_2:
[----:B------:R-:W-:Y:S05]  /*1840*/  BSYNC.RECONVERGENT B1 ;  /* 0x0000000000017941 */ /* 0x000fea0003800200 */
.L_x_1:
[----:B------:R-:W1:Y:S01]  /*1850*/  LDCU UR7, c[0x0][0x360] ;  /* 0x00006c00ff0777ac */ /* 0x000e620008000800 */
[----:B------:R-:W1:Y:S01]  /*1860*/  LDC R0, c[0x0][0x370] ;  /* 0x0000dc00ff007b82 */ /* 0x000e620000000800 */
[----:B------:R-:W2:Y:S01]  /*1870*/  LDCU UR8, c[0x0][0x394] ;  /* 0x00007280ff0877ac */ /* 0x000ea20008000800 */
[----:B-1----:R-:W-:-:S05]  /*1880*/  IMAD R7, R0, UR7, R7 ;  /* 0x0000000700077c24 */ /* 0x002fca000f8e0207 */
[----:B--2---:R-:W-:-:S13]  /*1890*/  ISETP.GE.AND P0, PT, R7, UR8, PT ;  /* 0x0000000807007c0c */ /* 0x004fda000bf06270 */
[----:B------:R-:W-:Y:S05]  /*18a0*/  @!P0 BRA `(.L_x_22) ;  /* 0xffffffe800388947 */ /* 0x000fea000383ffff */
[----:B------:R-:W-:Y:S05]  /*18b0*/  EXIT ;  /* 0x000000000000794d */ /* 0x000fea0003800000 */
.L_x_0:
[----:B------:R-:W0:Y:S01]  /*18c0*/  I2F.U32.RP R8, R9 ;  /* 0x0000000900087306 */ /* 0x000e220000209000 */
[----:B------:R-:W1:Y:S01]  /*18d0*/  LDCU UR5, c[0x0][0x390] ;  /* 0x00007200ff0577ac */ /* 0x000e620008000800 */
[--C-:B------:R-:W-:Y:S01]  /*18e0*/  IMAD.IADD R0, R6, 0x1, R9.reuse ;  /* 0x0000000106007824 */ /* 0x100fe200078e0209 */
[C---:B------:R-:W-:Y:S01]  /*18f0*/  ISETP.NE.U32.AND P2, PT, R9.reuse, RZ, PT ;  /* 0x000000ff0900720c */ /* 0x040fe20003f45070 */
[----:B------:R-:W-:Y:S02]  /*1900*/  IMAD.MOV R11, RZ, RZ, -R9 ;  /* 0x000000ffff0b7224 */ /* 0x000fe400078e0a09 */
[----:B------:R-:W-:Y:S02]  /*1910*/  IMAD.MOV.U32 R2, RZ, RZ, RZ ;  /* 0x000000ffff027224 */ /* 0x000fe400078e00ff */
[----:B------:R-:W-:-:S04]  /*1920*/  IMAD.IADD R16, R9, 0x1, R0 ;  /* 0x0000000109107824 */ /* 0x000fc800078e0200 */
[----:B------:R-:W-:Y:S01]  /*1930*/  IMAD.IADD R22, R9, 0x1, R16 ;  /* 0x0000000109167824 */ /* 0x000fe200078e0210 */
[----:B0-----:R-:W0:Y:S01]  /*1940*/  MUFU.RCP R8, R8 ;  /* 0x0000000800087308 */ /* 0x001e220000001000 */
[C---:B-1----:R-:W-:Y:S02]  /*1950*/  ISETP.GE.AND P0, PT, R0.reuse, UR5, PT ;  /* 0x0000000500007c0c */ /* 0x042fe4000bf06270 */
[----:B------:R-:W-:Y:S02]  /*1960*/  VIMNMX R5, PT, PT, R0, UR5, !PT ;  /* 0x0000000500057c48 */ /* 0x000fe4000ffe0100 */
[----:B------:R-:W-:Y:S01]  /*1970*/  SEL R4, RZ, 0x1, P0 ;  /* 0x00000001ff047807 */ /* 0x000fe20000000000 */
[----:B0-----:R-:W-:-:S06]  /*1980*/  VIADD R3, R8, 0xffffffe ;  /* 0x0ffffffe08037836 */ /* 0x001fcc0000000000 */
[----:B------:R-:W0:Y:S02]  /*1990*/  F2I.FTZ.U32.TRUNC.NTZ R3, R3 ;  /* 0x0000000300037305 */ /* 0x000e24000021f000 */
[----:B0-----:R-:W-:-:S04]  /*19a0*/  IMAD R11, R11, R3, RZ ;  /* 0x000000030b0b7224 */ /* 0x001fc800078e02ff */
[----:B------:R-:W-:Y:S01]  /*19b0*/  IMAD.HI.U32 R11, R3, R11, R2 ;  /* 0x0000000b030b7227 */ /* 0x000fe200078e0002 */
[----:B------:R-:W-:-:S05]  /*19c0*/  IADD3 R2, PT, PT, R5, -R0, -R4 ;  /* 0x8000000005027210 */ /* 0x000fca0007ffe804 */
        /* <DEDUP_REMOVED lines=8> */
[----:B------:R-:W-:-:S05]  /*1a50*/  @!P2 LOP3.LUT R11, RZ, R9, RZ, 0x33, !PT ;  /* 0x00000009ff0ba212 */ /* 0x000fca00078e33ff */
[----:B------:R-:W-:-:S05]  /*1a60*/  IMAD.IADD R8, R4, 0x1, R11 ;  /* 0x0000000104087824 */ /* 0x000fca00078e020b */
[----:B------:R-:W-:-:S07]  /*1a70*/  LOP3.LUT R20, R8, 0x3, RZ, 0xc0, !PT ;  /* 0x0000000308147812 */ /* 0x000fce00078ec0ff */
.L_x_28:
[----:B0-----:R-:W0:Y:S01]  /*1a80*/  LDC R17, c[0x0][0x390] ;  /* 0x0000e400ff117b82 */ /* 0x001e220000000800 */
[----:B------:R-:W-:Y:S01]  /*1a90*/  BSSY.RECONVERGENT B0, `(.L_x_23) ;  /* 0x000002e000007945 */ /* 0x000fe20003800200 */
[----:B0-----:R-:W-:-:S13]  /*1aa0*/  ISETP.GE.AND P0, PT, R6, R17, PT ;  /* 0x000000110600720c */ /* 0x001fda0003f06270 */
[----:B-1-3--:R-:W-:Y:S05]  /*1ab0*/  @P0 BRA `(.L_x_24) ;  /* 0x0000000000ac0947 */ /* 0x00afea0003800000 */
[----:B------:R-:W-:Y:S01]  /*1ac0*/  ISETP.NE.AND P0, PT, R20, 0x3, PT ;  /* 0x000000031400780c */ /* 0x000fe20003f05270 */
[----:B------:R-:W-:Y:S01]  /*1ad0*/  BSSY.RECONVERGENT B1, `(.L_x_25) ;  /* 0x0000016000017945 */ /* 0x000fe20003800200 */
[----:B------:R-:W-:Y:S01]  /*1ae0*/  ISETP.GE.U32.AND P1, PT, R8, 0x3, PT ;  /* 0x000000030800780c */ /* 0x000fe20003f26070 */
[----:B------:R-:W-:-:S10]  /*1af0*/  IMAD.MOV.U32 R18, RZ, RZ, R6 ;  /* 0x000000ffff127224 */ /* 0x000fd400078e0006 */
[----:B------:R-:W-:Y:S05]  /*1b00*/  @!P0 BRA `(.L_x_26) ;  /* 0x0000000000488947 */ /* 0x000fea0003800000 */
[----:B------:R-:W0:Y:S01]  /*1b10*/  LDC.64 R2, c[0x0][0x380] ;  /* 0x0000e000ff027b82 */ /* 0x000e220000000a00 */
[----:B------:R-:W-:Y:S01]  /*1b20*/  IMAD R5, R7, R17, R6 ;  /* 0x0000001107057224 */ /* 0x000fe200078e0206 */
[----:B------:R-:W-:Y:S01]  /*1b30*/  ISETP.NE.AND P0, PT, R20, RZ, PT ;  /* 0x000000ff1400720c */ /* 0x000fe20003f05270 */
[----:B------:R-:W-:Y:S02]  /*1b40*/  IMAD.MOV.U32 R11, RZ, RZ, -0x1000000 ;  /* 0xff000000ff0b7424 */ /* 0x000fe400078e00ff */
[----:B------:R-:W-:Y:S02]  /*1b50*/  IMAD.MOV.U32 R18, RZ, RZ, R0 ;  /* 0x000000ffff127224 */ /* 0x000fe400078e0000 */
[----:B0-----:R-:W-:-:S05]  /*1b60*/  IMAD.WIDE R2, R5, 0x4, R2 ;  /* 0x0000000405027825 */ /* 0x001fca00078e0202 */
[----:B------:R0:W-:Y:S03]  /*1b70*/  STG.E desc[UR10][R2.64], R11 ;  /* 0x0000000b02007986 */ /* 0x0001e6000c10190a */
[----:B------:R-:W-:Y:S05]  /*1b80*/  @!P0 BRA `(.L_x_26) ;  /* 0x0000000000288947 */ /* 0x000fea0003800000 */
[----:B------:R-:W-:Y:S01]  /*1b90*/  ISETP.NE.AND P0, PT, R20, 0x1, PT ;  /* 0x000000011400780c */ /* 0x000fe20003f05270 */
[----:B------:R-:W-:Y:S02]  /*1ba0*/  IMAD.SHL.U32 R5, R9, 0x4, RZ ;  /* 0x0000000409057824 */ /* 0x000fe400078e00ff */
[----:B------:R-:W-:-:S03]  /*1bb0*/  IMAD.MOV.U32 R18, RZ, RZ, R16 ;  /* 0x000000ffff127224 */ /* 0x000fc600078e0010 */
[----:B0-----:R-:W-:-:S05]  /*1bc0*/  IADD3 R2, P2, PT, R2, R5, RZ ;  /* 0x0000000502027210 */ /* 0x001fca0007f5e0ff */
[----:B------:R-:W-:Y:S02]  /*1bd0*/  IMAD.X R3, RZ, RZ, R3, P2 ;  /* 0x000000ffff037224 */ /* 0x000fe400010e0603 */
[----:B------:R-:W-:Y:S01]  /*1be0*/  @P0 IADD3 R4, P2, PT, R5, R2, RZ ;  /* 0x0000000205040210 */ /* 0x000fe20007f5e0ff */
[----:B------:R-:W-:Y:S02]  /*1bf0*/  @P0 IMAD.MOV.U32 R18, RZ, RZ, R22 ;  /* 0x000000ffff120224 */ /* 0x000fe400078e0016 */
[----:B------:R1:W-:Y:S02]  /*1c00*/  STG.E desc[UR10][R2.64], R11 ;  /* 0x0000000b02007986 */ /* 0x0003e4000c10190a */
[----:B------:R-:W-:-:S05]  /*1c10*/  @P0 IMAD.X R5, RZ, RZ, R3, P2 ;  /* 0x000000ffff050224 */ /* 0x000fca00010e0603 */
[----:B------:R1:W-:Y:S03]  /*1c20*/  @P0 STG.E desc[UR10][R4.64], R11 ;  /* 0x0000000b04000986 */ /* 0x0003e6000c10190a */
.L_x_26:
[----:B------:R-:W-:Y:S05]  /*1c30*/  BSYNC.RECONVERGENT B1 ;  /* 0x0000000000017941 */ /* 0x000fea0003800200 */
.L_x_25:
[----:B------:R-:W-:Y:S05]  /*1c40*/  @!P1 BRA `(.L_x_24) ;  /* 0x0000000000489947 */ /* 0x000fea0003800000 */
[----:B------:R-:W2:Y:S01]  /*1c50*/  LDC.64 R14, c[0x0][0x380] ;  /* 0x0000e000ff0e7b82 */ /* 0x000ea20000000a00 */
[----:B------:R-:W-:-:S07]  /*1c60*/  IMAD.SHL.U32 R19, R9, 0x4, RZ ;  /* 0x0000000409137824 */ /* 0x000fce00078e00ff */
.L_x_27:
[----:B01-3--:R-:W-:Y:S02]  /*1c70*/  IMAD R3, R7, R17, R18 ;  /* 0x0000001107037224 */ /* 0x00bfe400078e0212 */
[----:B------:R-:W-:Y:S02]  /*1c80*/  IMAD.MOV.U32 R21, RZ, RZ, -0x1000000 ;  /* 0xff000000ff157424 */ /* 0x000fe400078e00ff */
[----:B--2---:R-:W-:-:S04]  /*1c90*/  IMAD.WIDE R2, R3, 0x4, R14 ;  /* 0x0000000403027825 */ /* 0x004fc800078e020e */
[C---:B------:R-:W-:Y:S01]  /*1ca0*/  IMAD.IADD R18, R19.reuse, 0x1, R18 ;  /* 0x0000000113127824 */ /* 0x040fe200078e0212 */
[C---:B------:R-:W-:Y:S01]  /*1cb0*/  IADD3 R4, P0, PT, R19.reuse, R2, RZ ;  /* 0x0000000213047210 */ /* 0x040fe20007f1e0ff */
[----:B------:R3:W-:Y:S04]  /*1cc0*/  STG.E desc[UR10][R2.64], R21 ;  /* 0x0000001502007986 */ /* 0x0007e8000c10190a */
[----:B------:R-:W-:Y:S01]  /*1cd0*/  IMAD.X R5, RZ, RZ, R3, P0 ;  /* 0x000000ffff057224 */ /* 0x000fe200000e0603 */
[----:B------:R-:W-:-:S04]  /*1ce0*/  IADD3 R10, P0, PT, R19, R4, RZ ;  /* 0x00000004130a7210 */ /* 0x000fc80007f1e0ff */
[----:B------:R3:W-:Y:S01]  /*1cf0*/  STG.E desc[UR10][R4.64], R21 ;  /* 0x0000001504007986 */ /* 0x0007e2000c10190a */
[----:B------:R-:W-:Y:S01]  /*1d00*/  IMAD.X R11, RZ, RZ, R5, P0 ;  /* 0x000000ffff0b7224 */ /* 0x000fe200000e0605 */
[----:B------:R-:W-:-:S04]  /*1d10*/  IADD3 R12, P0, PT, R19, R10, RZ ;  /* 0x0000000a130c7210 */ /* 0x000fc80007f1e0ff */
[----:B------:R3:W-:Y:S01]  /*1d20*/  STG.E desc[UR10][R10.64], R21 ;  /* 0x000000150a007986 */ /* 0x0007e2000c10190a */
[----:B------:R-:W-:Y:S01]  /*1d30*/  IMAD.X R13, RZ, RZ, R11, P0 ;  /* 0x000000ffff0d7224 */ /* 0x000fe200000e060b */
[----:B------:R-:W-:-:S04]  /*1d40*/  ISETP.GE.AND P0, PT, R18, R17, PT ;  /* 0x000000111200720c */ /* 0x000fc80003f06270 */
[----:B------:R3:W-:Y:S09]  /*1d50*/  STG.E desc[UR10][R12.64], R21 ;  /* 0x000000150c007986 */ /* 0x0007f2000c10190a */
[----:B------:R-:W-:Y:S05]  /*1d60*/  @!P0 BRA `(.L_x_27) ;  /* 0xfffffffc00c08947 */ /* 0x000fea000383ffff */
.L_x_24:
[----:B------:R-:W-:Y:S05]  /*1d70*/  BSYNC.RECONVERGENT B0 ;  /* 0x0000000000007941 */ /* 0x000fea0003800200 */
.L_x_23:
[----:B------:R-:W2:Y:S01]  /*1d80*/  LDCU UR5, c[0x0][0x394] ;  /* 0x00007280ff0577ac */ /* 0x000ea20008000800 */
[----:B------:R-:W-:-:S05]  /*1d90*/  VIADD R7, R7, UR4 ;  /* 0x0000000407077c36 */ /* 0x000fca0008000000 */
[----:B--2---:R-:W-:-:S13]  /*1da0*/  ISETP.GE.AND P0, PT, R7, UR5, PT ;  /* 0x0000000507007c0c */ /* 0x004fda000bf06270 */
[----:B------:R-:W-:Y:S05]  /*1db0*/  @!P0 BRA `(.L_x_28) ;  /* 0xfffffffc00308947 */ /* 0x000fea000383ffff */
[----:B------:R-:W-:Y:S05]  /*1dc0*/  EXIT ;  /* 0x000000000000794d */ /* 0x000fea0003800000 */
        .weak           $__internal_0_$__cuda_sm20_div_s64
        .type           $__internal_0_$__cuda_sm20_div_s64,@function
        .size           $__internal_0_$__cuda_sm20_div_s64,(.L_x_197 - $__internal_0_$__cuda_sm20_div_s64)
$__internal_0_$__cuda_sm20_div_s64:
[-C--:B------:R-:W-:Y:S02]  /*1dd0*/  IADD3 R23, P1, PT, RZ, -R26.reuse, RZ ;  /* 0x8000001aff177210 */ /* 0x080fe40007f3e0ff */
[----:B------:R-:W-:Y:S02]  /*1de0*/  ISETP.GE.AND P0, PT, R28, RZ, PT ;  /* 0x000000ff1c00720c */ /* 0x000fe40003f06270 */
[----:B------:R-:W-:Y:S01]  /*1df0*/  ISETP.GE.AND P3, PT, R13, RZ, PT ;  /* 0x000000ff0d00720c */ /* 0x000fe20003f66270 */
[----:B------:R-:W-:Y:S01]  /*1e00*/  IMAD.X R21, RZ, RZ, ~R28, P1 ;  /* 0x000000ffff157224 */ /* 0x000fe200008e0e1c */
[----:B------:R-:W-:-:S04]  /*1e10*/  SEL R22, R23, R26, !P0 ;  /* 0x0000001a17167207 */ /* 0x000fc80004000000 */
[----:B------:R-:W-:-:S04]  /*1e20*/  SEL R23, R21, R28, !P0 ;  /* 0x0000001c15177207 */ /* 0x000fc80004000000 */
[----:B------:R-:W0:Y:S08]  /*1e30*/  I2F.U64.RP R29, R22 ;  /* 0x00000016001d7312 */ /* 0x000e300000309000 */
[----:B0-----:R-:W0:Y:S02]  /*1e40*/  MUFU.RCP R29, R29 ;  /* 0x0000001d001d7308 */ /* 0x001e240000001000 */
[----:B0-----:R-:W-:-:S06]  /*1e50*/  VIADD R20, R29, 0x1ffffffe ;  /* 0x1ffffffe1d147836 */ /* 0x001fcc0000000000 */
[----:B------:R-:W0:Y:S02]  /*1e60*/  F2I.U64.TRUNC R20, R20 ;  /* 0x0000001400147311 */ /* 0x000e24000020d800 */
[----:B0-----:R-:W-:-:S04]  /*1e70*/  IMAD.WIDE.U32 R24, R20, R22, RZ ;  /* 0x0000001614187225 */ /* 0x001fc800078e00ff */
[----:B------:R-:W-:Y:S01]  /*1e80*/  IMAD R25, R20, R23, R25 ;  /* 0x0000001714197224 */ /* 0x000fe200078e0219 */
[----:B------:R-:W-:-:S03]  /*1e90*/  IADD3 R31, P0, PT, RZ, -R24, RZ ;  /* 0x80000018ff1f7210 */ /* 0x000fc60007f1e0ff */
[----:B------:R-:W-:Y:S02]  /*1ea0*/  IMAD R25, R21, R22, R25 ;  /* 0x0000001615197224 */ /* 0x000fe400078e0219 */
[----:B------:R-:W-:-:S04]  /*1eb0*/  IMAD.HI.U32 R24, R20, R31, RZ ;  /* 0x0000001f14187227 */ /* 0x000fc800078e00ff */
[----:B------:R-:W-:Y:S02]  /*1ec0*/  IMAD.X R33, RZ, RZ, ~R25, P0 ;  /* 0x000000ffff217224 */ /* 0x000fe400000e0e19 */
[----:B------:R-:W-:Y:S02]  /*1ed0*/  IMAD.MOV.U32 R25, RZ, RZ, R20 ;  /* 0x000000ffff197224 */ /* 0x000fe400078e0014 */
[-C--:B------:R-:W-:Y:S02]  /*1ee0*/  IMAD R35, R21, R33.reuse, RZ ;  /* 0x0000002115237224 */ /* 0x080fe400078e02ff */
[----:B------:R-:W-:-:S04]  /*1ef0*/  IMAD.WIDE.U32 R24, P0, R20, R33, R24 ;  /* 0x0000002114187225 */ /* 0x000fc80007800018 */
[----:B------:R-:W-:-:S04]  /*1f00*/  IMAD.HI.U32 R29, R21, R33, RZ ;  /* 0x00000021151d7227 */ /* 0x000fc800078e00ff */
[----:B------:R-:W-:-:S04]  /*1f10*/  IMAD.HI.U32 R24, P1, R21, R31, R24 ;  /* 0x0000001f15187227 */ /* 0x000fc80007820018 */
[----:B------:R-:W-:Y:S01]  /*1f20*/  IMAD.X R29, R29, 0x1, R21, P0 ;  /* 0x000000011d1d7824 */ /* 0x000fe200000e0615 */
[----:B------:R-:W-:-:S04]  /*1f30*/  IADD3 R25, P2, PT, R35, R24, RZ ;  /* 0x0000001823197210 */ /* 0x000fc80007f5e0ff */
[----:B------:R-:W-:Y:S01]  /*1f40*/  IADD3.X R29, PT, PT, RZ, RZ, R29, P2, P1 ;  /* 0x000000ffff1d7210 */ /* 0x000fe200017e241d */
[----:B------:R-:W-:-:S04]  /*1f50*/  IMAD.WIDE.U32 R20, R25, R22, RZ ;  /* 0x0000001619147225 */ /* 0x000fc800078e00ff */
[----:B------:R-:W-:Y:S01]  /*1f60*/  IMAD R21, R25, R23, R21 ;  /* 0x0000001719157224 */ /* 0x000fe200078e0215 */
[----:B------:R-:W-:-:S03]  /*1f70*/  IADD3 R31, P0, PT, RZ, -R20, RZ ;  /* 0x80000014ff1f7210 */ /* 0x000fc60007f1e0ff */
[----:B------:R-:W-:Y:S02]  /*1f80*/  IMAD R21, R29, R22, R21 ;  /* 0x000000161d157224 */ /* 0x000fe400078e0215 */
[----:B------:R-:W-:-:S04]  /*1f90*/  IMAD.HI.U32 R24, R25, R31, RZ ;  /* 0x0000001f19187227 */ /* 0x000fc800078e00ff */
[----:B------:R-:W-:Y:S01]  /*1fa0*/  IMAD.X R20, RZ, RZ, ~R21, P0 ;  /* 0x000000ffff147224 */ /* 0x000fe200000e0e15 */
[----:B------:R-:W-:-:S03]  /*1fb0*/  IADD3 R21, P4, PT, RZ, -R12, RZ ;  /* 0x8000000cff157210 */ /* 0x000fc60007f9e0ff */
[----:B------:R-:W-:-:S04]  /*1fc0*/  IMAD.WIDE.U32 R24, P0, R25, R20, R24 ;  /* 0x0000001419187225 */ /* 0x000fc80007800018 */
[----:B------:R-:W-:Y:S02]  /*1fd0*/  IMAD.X R30, RZ, RZ, ~R13, P4 ;  /* 0x000000ffff1e7224 */ /* 0x000fe400020e0e0d */
[----:B------:R-:W-:Y:S01]  /*1fe0*/  IMAD.HI.U32 R24, P1, R29, R31, R24 ;  /* 0x0000001f1d187227 */ /* 0x000fe20007820018 */
[----:B------:R-:W-:-:S03]  /*1ff0*/  SEL R25, R21, R12, !P3 ;  /* 0x0000000c15197207 */ /* 0x000fc60005800000 */
[CC--:B------:R-:W-:Y:S02]  /*2000*/  IMAD R31, R29.reuse, R20.reuse, RZ ;  /* 0x000000141d1f7224 */ /* 0x0c0fe400078e02ff */
[----:B------:R-:W-:-:S03]  /*2010*/  IMAD.HI.U32 R12, R29, R20, RZ ;  /* 0x000000141d0c7227 */ /* 0x000fc600078e00ff */
[----:B------:R-:W-:Y:S01]  /*2020*/  IADD3 R24, P2, PT, R31, R24, RZ ;  /* 0x000000181f187210 */ /* 0x000fe20007f5e0ff */
[----:B------:R-:W-:Y:S01]  /*2030*/  IMAD.X R12, R12, 0x1, R29, P0 ;  /* 0x000000010c0c7824 */ /* 0x000fe200000e061d */
[----:B------:R-:W-:Y:S01]  /*2040*/  SEL R29, R30, R13, !P3 ;  /* 0x0000000d1e1d7207 */ /* 0x000fe20005800000 */
[----:B------:R-:W-:Y:S02]  /*2050*/  IMAD.MOV.U32 R21, RZ, RZ, RZ ;  /* 0x000000ffff157224 */ /* 0x000fe400078e00ff */
[----:B------:R-:W-:Y:S01]  /*2060*/  IMAD.HI.U32 R20, R24, R25, RZ ;  /* 0x0000001918147227 */ /* 0x000fe200078e00ff */
[----:B------:R-:W-:-:S03]  /*2070*/  IADD3.X R12, PT, PT, RZ, RZ, R12, P2, P1 ;  /* 0x000000ffff0c7210 */ /* 0x000fc600017e240c */
[----:B------:R-:W-:-:S04]  /*2080*/  IMAD.WIDE.U32 R20, R24, R29, R20 ;  /* 0x0000001d18147225 */ /* 0x000fc800078e0014 */
[C---:B------:R-:W-:Y:S02]  /*2090*/  IMAD R31, R12.reuse, R29, RZ ;  /* 0x0000001d0c1f7224 */ /* 0x040fe400078e02ff */
[----:B------:R-:W-:-:S04]  /*20a0*/  IMAD.HI.U32 R20, P0, R12, R25, R20 ;  /* 0x000000190c147227 */ /* 0x000fc80007800014 */
[----:B------:R-:W-:Y:S01]  /*20b0*/  IMAD.HI.U32 R33, R12, R29, RZ ;  /* 0x0000001d0c217227 */ /* 0x000fe200078e00ff */
[----:B------:R-:W-:-:S03]  /*20c0*/  IADD3 R31, P1, PT, R31, R20, RZ ;  /* 0x000000141f1f7210 */ /* 0x000fc60007f3e0ff */
[----:B------:R-:W-:Y:S02]  /*20d0*/  IMAD.X R33, RZ, RZ, R33, P0 ;  /* 0x000000ffff217224 */ /* 0x000fe400000e0621 */
[----:B------:R-:W-:-:S04]  /*20e0*/  IMAD.WIDE.U32 R20, R31, R22, RZ ;  /* 0x000000161f147225 */ /* 0x000fc800078e00ff */
[----:B------:R-:W-:Y:S01]  /*20f0*/  IMAD.X R33, RZ, RZ, R33, P1 ;  /* 0x000000ffff217224 */ /* 0x000fe200008e0621 */
[----:B------:R-:W-:Y:S01]  /*2100*/  IADD3 R35, P1, PT, -R20, R25, RZ ;  /* 0x0000001914237210 */ /* 0x000fe20007f3e1ff */
[----:B------:R-:W-:-:S03]  /*2110*/  IMAD R12, R31, R23, R21 ;  /* 0x000000171f0c7224 */ /* 0x000fc600078e0215 */
[-C--:B------:R-:W-:Y:S01]  /*2120*/  ISETP.GE.U32.AND P0, PT, R35, R22.reuse, PT ;  /* 0x000000162300720c */ /* 0x080fe20003f06070 */
[----:B------:R-:W-:-:S04]  /*2130*/  IMAD R12, R33, R22, R12 ;  /* 0x00000016210c7224 */ /* 0x000fc800078e020c */
[----:B------:R-:W-:Y:S01]  /*2140*/  IMAD.X R29, R29, 0x1, ~R12, P1 ;  /* 0x000000011d1d7824 */ /* 0x000fe200008e0e0c */
[----:B------:R-:W-:Y:S02]  /*2150*/  IADD3 R21, P1, PT, R35, -R22, RZ ;  /* 0x8000001623157210 */ /* 0x000fe40007f3e0ff */
[----:B------:R-:W-:Y:S02]  /*2160*/  IADD3 R12, P2, PT, R31, 0x1, RZ ;  /* 0x000000011f0c7810 */ /* 0x000fe40007f5e0ff */
[C---:B------:R-:W-:Y:S01]  /*2170*/  ISETP.GE.U32.AND.EX P0, PT, R29.reuse, R23, PT, P0 ;  /* 0x000000171d00720c */ /* 0x040fe20003f06100 */
[----:B------:R-:W-:Y:S02]  /*2180*/  IMAD.X R25, R29, 0x1, ~R23, P1 ;  /* 0x000000011d197824 */ /* 0x000fe400008e0e17 */
[----:B------:R-:W-:Y:S01]  /*2190*/  IMAD.X R20, RZ, RZ, R33, P2 ;  /* 0x000000ffff147224 */ /* 0x000fe200010e0621 */
[----:B------:R-:W-:Y:S02]  /*21a0*/  SEL R21, R21, R35, P0 ;  /* 0x0000002315157207 */ /* 0x000fe40000000000 */
[----:B------:R-:W-:-:S02]  /*21b0*/  SEL R31, R12, R31, P0 ;  /* 0x0000001f0c1f7207 */ /* 0x000fc40000000000 */
[----:B------:R-:W-:Y:S02]  /*21c0*/  SEL R25, R25, R29, P0 ;  /* 0x0000001d19197207 */ /* 0x000fe40000000000 */
[----:B------:R-:W-:Y:S02]  /*21d0*/  ISETP.GE.U32.AND P1, PT, R21, R22, PT ;  /* 0x000000161500720c */ /* 0x000fe40003f26070 */
[----:B------:R-:W-:Y:S02]  /*21e0*/  SEL R12, R20, R33, P0 ;  /* 0x00000021140c7207 */ /* 0x000fe40000000000 */
[----:B------:R-:W-:Y:S02]  /*21f0*/  IADD3 R20, P2, PT, R31, 0x1, RZ ;  /* 0x000000011f147810 */ /* 0x000fe40007f5e0ff */
[----:B------:R-:W-:Y:S02]  /*2200*/  ISETP.GE.U32.AND.EX P0, PT, R25, R23, PT, P1 ;  /* 0x000000171900720c */ /* 0x000fe40003f06110 */
[----:B------:R-:W-:Y:S01]  /*2210*/  LOP3.LUT R22, R28, R13, RZ, 0x3c, !PT ;  /* 0x0000000d1c167212 */ /* 0x000fe200078e3cff */
[----:B------:R-:W-:Y:S01]  /*2220*/  IMAD.X R21, RZ, RZ, R12, P2 ;  /* 0x000000ffff157224 */ /* 0x000fe200010e060c */
[----:B------:R-:W-:-:S02]  /*2230*/  SEL R20, R20, R31, P0 ;  /* 0x0000001f14147207 */ /* 0x000fc40000000000 */
[----:B------:R-:W-:Y:S02]  /*2240*/  ISETP.GE.AND P1, PT, R22, RZ, PT ;  /* 0x000000ff1600720c */ /* 0x000fe40003f26270 */
[----:B------:R-:W-:Y:S02]  /*2250*/  SEL R21, R21, R12, P0 ;  /* 0x0000000c15157207 */ /* 0x000fe40000000000 */
[-C--:B------:R-:W-:Y:S02]  /*2260*/  IADD3 R13, P2, PT, RZ, -R20.reuse, RZ ;  /* 0x80000014ff0d7210 */ /* 0x080fe40007f5e0ff */
[----:B------:R-:W-:Y:S02]  /*2270*/  ISETP.NE.U32.AND P0, PT, R26, RZ, PT ;  /* 0x000000ff1a00720c */ /* 0x000fe40003f05070 */
[----:B------:R-:W-:Y:S01]  /*2280*/  SEL R20, R13, R20, !P1 ;  /* 0x000000140d147207 */ /* 0x000fe20004800000 */
[----:B------:R-:W-:Y:S01]  /*2290*/  IMAD.X R12, RZ, RZ, ~R21, P2 ;  /* 0x000000ffff0c7224 */ /* 0x000fe200010e0e15 */
[----:B------:R-:W-:Y:S01]  /*22a0*/  ISETP.NE.AND.EX P0, PT, R28, RZ, PT, P0 ;  /* 0x000000ff1c00720c */ /* 0x000fe20003f05300 */
[----:B------:R-:W-:-:S03]  /*22b0*/  IMAD.MOV.U32 R13, RZ, RZ, 0x0 ;  /* 0x00000000ff0d7424 */ /* 0x000fc600078e00ff */
[----:B------:R-:W-:Y:S01]  /*22c0*/  SEL R21, R12, R21, !P1 ;  /* 0x000000150c157207 */ /* 0x000fe20004800000 */
[----:B------:R-:W-:Y:S01]  /*22d0*/  IMAD.MOV.U32 R12, RZ, RZ, R8 ;  /* 0x000000ffff0c7224 */ /* 0x000fe200078e0008 */
[----:B------:R-:W-:Y:S02]  /*22e0*/  SEL R20, R20, 0xffffffff, P0 ;  /* 0xffffffff14147807 */ /* 0x000fe40000000000 */
[----:B------:R-:W-:Y:S01]  /*22f0*/  SEL R21, R21, 0xffffffff, P0 ;  /* 0xffffffff15157807 */ /* 0x000fe20000000000 */
[----:B------:R-:W-:Y:S06]  /*2300*/  RET.REL.NODEC R12 `(_Z8gpu_ssaaP6uchar4PKS_iii) ;  /* 0xffffffdc0c3c7950 */ /* 0x000fec0003c3ffff */
.L_x_29:
[----:B------:R-:W-:-:S00]  /*2310*/  BRA `(.L_x_29) ;  /* 0xfffffffc00fc7947 */ /* 0x000fc0000383ffff */
[----:B------:R-:W-:-:S00]  /*2320*/  NOP ;  /* 0x0000000000007918 */ /* 0x000fc00000000000 */
        /* <DEDUP_REMOVED lines=13> */
.L_x_197:


//--------------------- .text._Z10render_gpu6float3S_iifP6uchar4P4trigxP5lightx --------------------------
	.section	.text._Z10render_gpu6float3S_iifP6uchar4P4trigxP5lightx,"ax",@progbits
	.align	128
        .global         _Z10render_gpu6float3S_iifP6uchar4P4trigxP5lightx
        .type           _Z10render_gpu6float3S_iifP6uchar4P4trigxP5lightx,@function
        .size           _Z10render_gpu6float3S_iifP6uchar4P4trigxP5lightx,(.L_x_200 - _Z10render_gpu6float3S_iifP6uchar4P4trigxP5lightx)
        .other          _Z10render_gpu6float3S_iifP6uchar4P4trigxP5lightx,@"STO_CUDA_ENTRY STV_DEFAULT"
_Z10render_gpu6float3S_iifP6uchar4P4trigxP5lightx:
.text._Z10render_gpu6float3S_iifP6uchar4P4trigxP5lightx:
[----:B------:R-:W0:Y:S08]  /*0000*/  LDC R1, c[0x0][0x37c] ;  /* 0x0000df00ff017b82 */ /* 0x000e300000000800 */
[----:B------:R-:W1:Y:S01]  /*0010*/  LDC R59, c[0x0][0x3a0] ;  /* 0x0000e800ff3b7b82 */ /* 0x000e620000000800 */
[----:B------:R-:W-:Y:S01]  /*0020*/  HFMA2 R3, -RZ, RZ, 0.9013671875, 0.00022518634796142578125 ;  /* 0x3b360b61ff037431 */ /* 0x000fe200000001ff */
[----:B------:R-:W-:-:S02]  /*0030*/  MOV R0, 0x43b40000 ;  /* 0x43b4000000007802 */ /* 0x000fc40000000f00 */
[----:B0-----:R-:W-:-:S03]  /*0040*/  IADD3 R1, PT, PT, R1, -0x20, RZ ;  /* 0xffffffe001017810 */ /* 0x001fc60007ffe0ff */
[----:B------:R-:W-:-:S04]  /*0050*/  FFMA R0, R3, -R0, 1 ;  /* 0x3f80000003007423 */ /* 0x000fc80000000800 */
[----:B------:R-:W-:Y:S01]  /*0060*/  FFMA R0, R0, R3, 0.0027777778450399637222 ;  /* 0x3b360b6100007423 */ /* 0x000fe20000000003 */
[----:B-1----:R-:W-:-:S04]  /*0070*/  FMUL R59, R59, 3.1415927410125732422 ;  /* 0x40490fdb3b3b7820 */ /* 0x002fc80000400000 */
[----:B------:R-:W0:Y:S01]  /*0080*/  FCHK P0, R59, 360 ;  /* 0x43b400003b007902 */ /* 0x000e220000000000 */
[----:B------:R-:W-:-:S04]  /*0090*/  FFMA R2, R59, R0, RZ ;  /* 0x000000003b027223 */ /* 0x000fc800000000ff */
[----:B------:R-:W-:-:S04]  /*00a0*/  FFMA R3, R2, -360, R59 ;  /* 0xc3b4000002037823 */ /* 0x000fc8000000003b */
[----:B------:R-:W-:Y:S01]  /*00b0*/  FFMA R7, R0, R3, R2 ;  /* 0x0000000300077223 */ /* 0x000fe20000000002 */
[----:B0-----:R-:W-:Y:S06]  /*00c0*/  @!P0 BRA `(.L_x_30) ;  /* 0x0000000000108947 */ /* 0x001fec0003800000 */
[----:B------:R-:W-:Y:S02]  /*00d0*/  MOV R65, 0x43b40000 ;  /* 0x43b4000000417802 */ /* 0x000fe40000000f00 */
[----:B------:R-:W-:-:S07]  /*00e0*/  MOV R60, 0x100 ;  /* 0x00000100003c7802 */ /* 0x000fce0000000f00 */
[----:B------:R-:W-:Y:S05]  /*00f0*/  CALL.REL.NOINC `($__internal_3_$__cuda_sm3x_div_rn_noftz_f32_slowpath) ;  /* 0x0000006800047944 */ /* 0x000fea0003c00000 */
[----:B------:R-:W-:-:S07]  /*0100*/  MOV R7, R59 ;  /* 0x0000003b00077202 */ /* 0x000fce0000000f00 */
.L_x_30:
[C---:B------:R-:W-:Y:S01]  /*0110*/  FMUL R0, R7.reuse, 0.63661974668502807617 ;  /* 0x3f22f98307007820 */ /* 0x040fe20000400000 */
[----:B------:R-:W-:Y:S01]  /*0120*/  FSETP.GE.AND P0, PT, |R7|, 105615, PT ;  /* 0x47ce47800700780b */ /* 0x000fe20003f06200 */
[----:B------:R-:W0:Y:S01]  /*0130*/  LDCU.64 UR8, c[0x0][0x358] ;  /* 0x00006b00ff0877ac */ /* 0x000e220008000a00 */
[----:B------:R-:W-:Y:S03]  /*0140*/  BSSY.RECONVERGENT B0, `(.L_x_31) ;  /* 0x000003a000007945 */ /* 0x000fe60003800200 */
[----:B------:R-:W1:Y:S02]  /*0150*/  F2I.NTZ R0, R0 ;  /* 0x0000000000007305 */ /* 0x000e640000203100 */
[----:B-1----:R-:W-:-:S05]  /*0160*/  I2FP.F32.S32 R2, R0 ;  /* 0x0000000000027245 */ /* 0x002fca0000201400 */
[----:B------:R-:W-:-:S04]  /*0170*/  FFMA R3, R2, -1.5707962512969970703, R7 ;  /* 0xbfc90fda02037823 */ /* 0x000fc80000000007 */
[----:B------:R-:W-:-:S04]  /*0180*/  FFMA R3, R2, -7.5497894158615963534e-08, R3 ;  /* 0xb3a2216802037823 */ /* 0x000fc80000000003 */
[----:B------:R-:W-:Y:S01]  /*0190*/  FFMA R3, R2, -5.3903029534742383927e-15, R3 ;  /* 0xa7c234c502037823 */ /* 0x000fe20000000003 */
[----:B0-----:R-:W-:Y:S06]  /*01a0*/  @!P0 BRA `(.L_x_32) ;  /* 0x0000000000cc8947 */ /* 0x001fec0003800000 */
[----:B------:R-:W-:-:S13]  /*01b0*/  FSETP.NEU.AND P0, PT, |R7|, +INF , PT ;  /* 0x7f8000000700780b */ /* 0x000fda0003f0d200 */
[----:B------:R-:W-:Y:S01]  /*01c0*/  @!P0 FMUL R3, RZ, R7 ;  /* 0x00000007ff038220 */ /* 0x000fe20000400000 */
[----:B------:R-:W-:Y:S01]  /*01d0*/  @!P0 MOV R0, RZ ;  /* 0x000000ff00008202 */ /* 0x000fe20000000f00 */
[----:B------:R-:W-:Y:S06]  /*01e0*/  @!P0 BRA `(.L_x_32) ;  /* 0x0000000000bc8947 */ /* 0x000fec0003800000 */
[----:B------:R-:W0:Y:S01]  /*01f0*/  LDC.64 R8, c[0x4][RZ] ;  /* 0x01000000ff087b82 */ /* 0x000e220000000a00 */
[----:B------:R-:W-:Y:S01]  /*0200*/  SHF.L.U32 R0, R7, 0x8, RZ ;  /* 0x0000000807007819 */ /* 0x000fe200000006ff */
[----:B------:R-:W-:Y:S01]  /*0210*/  HFMA2 R6, -RZ, RZ, 0, 0 ;  /* 0x00000000ff067431 */ /* 0x000fe200000001ff */
[----:B------:R-:W-:Y:S01]  /*0220*/  MOV R10, RZ ;  /* 0x000000ff000a7202 */ /* 0x000fe20000000f00 */
[----:B------:R-:W-:Y:S01]  /*0230*/  UMOV UR4, URZ ;  /* 0x000000ff00047c82 */ /* 0x000fe20008000000 */
[----:B------:R-:W-:-:S07]  /*0240*/  LOP3.LUT R13, R0, 0x80000000, RZ, 0xfc, !PT ;  /* 0x80000000000d7812 */ /* 0x000fce00078efcff */
.L_x_33:
[----:B0-----:R-:W-:-:S06]  /*0250*/  IMAD.WIDE.U32 R2, R10, 0x4, R8 ;  /* 0x000000040a027825 */ /* 0x001fcc00078e0008 */
[----:B------:R-:W2:Y:S01]  /*0260*/  LDG.E.CONSTANT R2, desc[UR8][R2.64] ;  /* 0x0000000802027981 */ /* 0x000ea2000c1e9900 */
[C---:B-1----:R-:W-:Y:S02]  /*0270*/  LEA R0, R10.reuse, R1, 0x2 ;  /* 0x000000010a007211 */ /* 0x042fe400078e10ff */
[----:B------:R-:W-:-:S04]  /*0280*/  IADD3 R10, PT, PT, R10, 0x1, RZ ;  /* 0x000000010a0a7810 */ /* 0x000fc80007ffe0ff */
[----:B------:R-:W-:Y:S01]  /*0290*/  ISETP.NE.AND P0, PT, R10, 0x6, PT ;  /* 0x000000060a00780c */ /* 0x000fe20003f05270 */
[----:B--2---:R-:W-:-:S03]  /*02a0*/  IMAD.WIDE.U32 R4, R2, R13, RZ ;  /* 0x0000000d02047225 */ /* 0x004fc600078e00ff */
[----:B------:R-:W-:-:S04]  /*02b0*/  IADD3 R11, P1, PT, R4, R6, RZ ;  /* 0x00000006040b7210 */ /* 0x000fc80007f3e0ff */
[----:B------:R-:W-:Y:S01]  /*02c0*/  IADD3.X R6, PT, PT, R5, UR4, RZ, P1, !PT ;  /* 0x0000000405067c10 */ /* 0x000fe20008ffe4ff */
[----:B------:R1:W-:Y:S04]  /*02d0*/  STL [R0], R11 ;  /* 0x0000000b00007387 */ /* 0x0003e80000100800 */
[----:B------:R-:W-:Y:S05]  /*02e0*/  @P0 BRA `(.L_x_33) ;  /* 0xfffffffc00d80947 */ /* 0x000fea000383ffff */
[----:B------:R-:W-:Y:S01]  /*02f0*/  SHF.R.U32.HI R4, RZ, 0x17, R7 ;  /* 0x00000017ff047819 */ /* 0x000fe20000011607 */
[----:B------:R0:W-:Y:S03]  /*0300*/  STL [R1+0x18], R6 ;  /* 0x0000180601007387 */ /* 0x0001e60000100800 */
[C---:B-1----:R-:W-:Y:S02]  /*0310*/  LOP3.LUT R0, R4.reuse, 0xe0, RZ, 0xc0, !PT ;  /* 0x000000e004007812 */ /* 0x042fe400078ec0ff */
[----:B------:R-:W-:Y:S02]  /*0320*/  LOP3.LUT P0, RZ, R4, 0x1f, RZ, 0xc0, !PT ;  /* 0x0000001f04ff7812 */ /* 0x000fe4000780c0ff */
[----:B------:R-:W-:-:S04]  /*0330*/  IADD3 R0, PT, PT, R0, -0x80, RZ ;  /* 0xffffff8000007810 */ /* 0x000fc80007ffe0ff */
[----:B------:R-:W-:-:S05]  /*0340*/  SHF.R.U32.HI R0, RZ, 0x5, R0 ;  /* 0x00000005ff007819 */ /* 0x000fca0000011600 */
[----:B------:R-:W-:-:S05]  /*0350*/  IMAD R5, R0, -0x4, R1 ;  /* 0xfffffffc00057824 */ /* 0x000fca00078e0201 */
[----:B------:R-:W2:Y:S04]  /*0360*/  LDL R0, [R5+0x18] ;  /* 0x0000180005007983 */ /* 0x000ea80000100800 */
[----:B------:R-:W2:Y:S04]  /*0370*/  LDL R3, [R5+0x14] ;  /* 0x0000140005037983 */ /* 0x000ea80000100800 */
[----:B------:R-:W3:Y:S01]  /*0380*/  @P0 LDL R2, [R5+0x10] ;  /* 0x0000100005020983 */ /* 0x000ee20000100800 */
[----:B------:R-:W-:Y:S01]  /*0390*/  LOP3.LUT R4, R4, 0x1f, RZ, 0xc0, !PT ;  /* 0x0000001f04047812 */ /* 0x000fe200078ec0ff */
[----:B------:R-:W-:Y:S01]  /*03a0*/  UMOV UR4, 0x54442d19 ;  /* 0x54442d1900047882 */ /* 0x000fe20000000000 */
[----:B------:R-:W-:-:S02]  /*03b0*/  UMOV UR5, 0x3bf921fb ;  /* 0x3bf921fb00057882 */ /* 0x000fc40000000000 */
[-C--:B--2---:R-:W-:Y:S02]  /*03c0*/  @P0 SHF.L.W.U32.HI R0, R3, R4.reuse, R0 ;  /* 0x0000000403000219 */ /* 0x084fe40000010e00 */
[----:B---3--:R-:W-:Y:S02]  /*03d0*/  @P0 SHF.L.W.U32.HI R3, R2, R4, R3 ;  /* 0x0000000402030219 */ /* 0x008fe40000010e03 */
[----:B------:R-:W-:Y:S02]  /*03e0*/  ISETP.GE.AND P0, PT, R7, RZ, PT ;  /* 0x000000ff0700720c */ /* 0x000fe40003f06270 */
[C---:B------:R-:W-:Y:S02]  /*03f0*/  SHF.L.W.U32.HI R2, R3.reuse, 0x2, R0 ;  /* 0x0000000203027819 */ /* 0x040fe40000010e00 */
[----:B------:R-:W-:Y:S02]  /*0400*/  SHF.L.U32 R3, R3, 0x2, RZ ;  /* 0x0000000203037819 */ /* 0x000fe400000006ff */
[----:B------:R-:W-:-:S02]  /*0410*/  SHF.R.S32.HI R4, RZ, 0x1f, R2 ;  /* 0x0000001fff047819 */ /* 0x000fc40000011402 */
[----:B------:R-:W-:Y:S02]  /*0420*/  LOP3.LUT R7, R2, R7, RZ, 0x3c, !PT ;  /* 0x0000000702077212 */ /* 0x000fe400078e3cff */
[C---:B------:R-:W-:Y:S02]  /*0430*/  LOP3.LUT R8, R4.reuse, R3, RZ, 0x3c, !PT ;  /* 0x0000000304087212 */ /* 0x040fe400078e3cff */
[----:B------:R-:W-:Y:S02]  /*0440*/  LOP3.LUT R9, R4, R2, RZ, 0x3c, !PT ;  /* 0x0000000204097212 */ /* 0x000fe400078e3cff */
[----:B------:R-:W-:Y:S02]  /*0450*/  SHF.R.U32.HI R3, RZ, 0x1e, R0 ;  /* 0x0000001eff037819 */ /* 0x000fe40000011600 */
[----:B------:R-:W-:Y:S02]  /*0460*/  ISETP.GE.AND P1, PT, R7, RZ, PT ;  /* 0x000000ff0700720c */ /* 0x000fe40003f26270 */
[----:B------:R-:W1:Y:S01]  /*0470*/  I2F.F64.S64 R8, R8 ;  /* 0x0000000800087312 */ /* 0x000e620000301c00 */
[----:B------:R-:W-:-:S04]  /*0480*/  LEA.HI R0, R2, R3, RZ, 0x1 ;  /* 0x0000000302007211 */ /* 0x000fc800078f08ff */
[----:B------:R-:W-:-:S04]  /*0490*/  IADD3 R2, PT, PT, -R0, RZ, RZ ;  /* 0x000000ff00027210 */ /* 0x000fc80007ffe1ff */
[----:B------:R-:W-:Y:S01]  /*04a0*/  @!P0 MOV R0, R2 ;  /* 0x0000000200008202 */ /* 0x000fe20000000f00 */
[----:B-1----:R-:W-:-:S10]  /*04b0*/  DMUL R4, R8, UR4 ;  /* 0x0000000408047c28 */ /* 0x002fd40008000000 */
[----:B------:R-:W1:Y:S02]  /*04c0*/  F2F.F32.F64 R4, R4 ;  /* 0x0000000400047310 */ /* 0x000e640000301000 */
[----:B01----:R-:W-:-:S07]  /*04d0*/  FSEL R3, -R4, R4, !P1 ;  /* 0x0000000404037208 */ /* 0x003fce0004800100 */
.L_x_32:
[----:B------:R-:W-:Y:S05]  /*04e0*/  BSYNC.RECONVERGENT B0 ;  /* 0x0000000000007941 */ /* 0x000fea0003800200 */
.L_x_31:
[----:B------:R-:W0:Y:S01]  /*04f0*/  LDC.64 R6, c[0x0][0x380] ;  /* 0x0000e000ff067b82 */ /* 0x000e220000000a00 */
[----:B------:R-:W0:Y:S01]  /*0500*/  LDCU.64 UR4, c[0x0][0x390] ;  /* 0x00007200ff0477ac */ /* 0x000e220008000a00 */
[----:B------:R-:W-:Y:S02]  /*0510*/  HFMA2 R5, -RZ, RZ, 1.0244140625, 0 ;  /* 0x3c190000ff057431 */ /* 0x000fe400000001ff */
[C---:B------:R-:W-:Y:S01]  /*0520*/  FMUL R4, R3.reuse, R3 ;  /* 0x0000000303047220 */ /* 0x040fe20000400000 */
[----:B------:R-:W-:Y:S02]  /*0530*/  LOP3.LUT R0, R0, 0x1, RZ, 0xc0, !PT ;  /* 0x0000000100007812 */ /* 0x000fe400078ec0ff */
[----:B------:R-:W-:Y:S01]  /*0540*/  FSETP.NEU.AND P0, PT, |R3|, 0.00049096695147454738617, PT ;  /* 0x3a00b43c0300780b */ /* 0x000fe20003f0d200 */
[----:B------:R-:W1:Y:S01]  /*0550*/  LDC.64 R58, c[0x0][0x388] ;  /* 0x0000e200ff3a7b82 */ /* 0x000e620000000a00 */
[----:B------:R-:W-:Y:S01]  /*0560*/  ISETP.NE.U32.AND P1, PT, R0, 0x1, PT ;  /* 0x000000010000780c */ /* 0x000fe20003f25070 */
[----:B------:R-:W-:-:S04]  /*0570*/  FFMA R5, R4, R5, 0.003265380859375 ;  /* 0x3b56000004057423 */ /* 0x000fc80000000005 */
[----:B------:R-:W-:-:S04]  /*0580*/  FFMA R5, R4, R5, 0.0242919921875 ;  /* 0x3cc7000004057423 */ /* 0x000fc80000000005 */
[----:B------:R-:W-:Y:S01]  /*0590*/  FFMA R5, R4, R5, 0.053466796875 ;  /* 0x3d5b000004057423 */ /* 0x000fe20000000005 */
[----:B0-----:R-:W-:-:S03]  /*05a0*/  FADD R2, -R7, UR4 ;  /* 0x0000000407027e21 */ /* 0x001fc60008000100 */
[----:B------:R-:W-:Y:S01]  /*05b0*/  FFMA R5, R4, R5, 0.13337790966033935547 ;  /* 0x3e08943804057423 */ /* 0x000fe20000000005 */
[----:B-1----:R-:W-:Y:S01]  /*05c0*/  FADD R59, R59, -R6 ;  /* 0x800000063b3b7221 */ /* 0x002fe20000000000 */
[----:B------:R-:W-:Y:S01]  /*05d0*/  FMUL R6, R2, R2 ;  /* 0x0000000202067220 */ /* 0x000fe20000400000 */
[----:B------:R-:W-:-:S03]  /*05e0*/  FADD R0, -R58, UR5 ;  /* 0x000000053a007e21 */ /* 0x000fc60008000100 */
[----:B------:R-:W-:Y:S01]  /*05f0*/  FFMA R7, R59, R59, R6 ;  /* 0x0000003b3b077223 */ /* 0x000fe20000000006 */
[C---:B------:R-:W-:Y:S01]  /*0600*/  FFMA R6, R4.reuse, R5, 0.33333230018615722656 ;  /* 0x3eaaaa8804067423 */ /* 0x040fe20000000005 */
[----:B------:R-:W-:Y:S02]  /*0610*/  FMUL R4, R4, R3 ;  /* 0x0000000304047220 */ /* 0x000fe40000400000 */
[----:B------:R-:W-:Y:S02]  /*0620*/  FFMA R48, R0, R0, R7 ;  /* 0x0000000000307223 */ /* 0x000fe40000000007 */
[----:B------:R-:W-:Y:S02]  /*0630*/  @P0 FFMA R3, R6, R4, R3 ;  /* 0x0000000406030223 */ /* 0x000fe40000000003 */
[----:B------:R0:W1:Y:S01]  /*0640*/  MUFU.RSQ R5, R48 ;  /* 0x0000003000057308 */ /* 0x0000620000001400 */
[----:B------:R-:W-:-:S04]  /*0650*/  IADD3 R4, PT, PT, R48, -0xd000000, RZ ;  /* 0xf300000030047810 */ /* 0x000fc80007ffe0ff */
[----:B------:R-:W-:-:S03]  /*0660*/  ISETP.GT.U32.AND P0, PT, R4, 0x727fffff, PT ;  /* 0x727fffff0400780c */ /* 0x000fc60003f04070 */
[----:B------:R-:W2:Y:S10]  /*0670*/  @!P1 MUFU.RCP R3, -R3 ;  /* 0x8000000300039308 */ /* 0x000eb40000001000 */
[----:B01----:R-:W-:Y:S05]  /*0680*/  @!P0 BRA `(.L_x_34) ;  /* 0x0000000000148947 */ /* 0x003fea0003800000 */
[----:B------:R-:W-:Y:S01]  /*0690*/  BSSY.RECONVERGENT B0, `(.L_x_35) ;  /* 0x0000003000007945 */ /* 0x000fe20003800200 */
[----:B------:R-:W-:-:S07]  /*06a0*/  MOV R50, 0x6c0 ;  /* 0x000006c000327802 */ /* 0x000fce0000000f00 */
[----:B--2---:R-:W-:Y:S05]  /*06b0*/  CALL.REL.NOINC `($__internal_2_$__cuda_sm20_sqrt_rn_f32_slowpath) ;  /* 0x00000060003c7944 */ /* 0x004fea0003c00000 */
[----:B------:R-:W-:Y:S05]  /*06c0*/  BSYNC.RECONVERGENT B0 ;  /* 0x0000000000007941 */ /* 0x000fea0003800200 */
.L_x_35:
[----:B------:R-:W-:Y:S05]  /*06d0*/  BRA `(.L_x_36) ;  /* 0x0000000000107947 */ /* 0x000fea0003800000 */
.L_x_34:
[----:B------:R-:W-:Y:S01]  /*06e0*/  FMUL.FTZ R51, R48, R5 ;  /* 0x0000000530337220 */ /* 0x000fe20000410000 */
[----:B------:R-:W-:-:S03]  /*06f0*/  FMUL.FTZ R5, R5, 0.5 ;  /* 0x3f00000005057820 */ /* 0x000fc60000410000 */
[----:B------:R-:W-:-:S04]  /*0700*/  FFMA R48, -R51, R51, R48 ;  /* 0x0000003333307223 */ /* 0x000fc80000000130 */
[----:B------:R-:W-:-:S07]  /*0710*/  FFMA R51, R48, R5, R51 ;  /* 0x0000000530337223 */ /* 0x000fce0000000033 */
.L_x_36:
[----:B------:R-:W0:Y:S01]  /*0720*/  MUFU.RCP R4, R51 ;  /* 0x0000003300047308 */ /* 0x000e220000001000 */
[----:B------:R-:W-:Y:S07]  /*0730*/  BSSY.RECONVERGENT B2, `(.L_x_37) ;  /* 0x000000c000027945 */ /* 0x000fee0003800200 */
[----:B------:R-:W1:Y:S01]  /*0740*/  FCHK P0, R59, R51 ;  /* 0x000000333b007302 */ /* 0x000e620000000000 */
[----:B0-----:R-:W-:-:S04]  /*0750*/  FFMA R5, R4, -R51, 1 ;  /* 0x3f80000004057423 */ /* 0x001fc80000000833 */
[----:B------:R-:W-:-:S04]  /*0760*/  FFMA R4, R4, R5, R4 ;  /* 0x0000000504047223 */ /* 0x000fc80000000004 */
[----:B------:R-:W-:-:S04]  /*0770*/  FFMA R6, R59, R4, RZ ;  /* 0x000000043b067223 */ /* 0x000fc800000000ff */
[----:B------:R-:W-:-:S04]  /*0780*/  FFMA R33, R6, -R51, R59 ;  /* 0x8000003306217223 */ /* 0x000fc8000000003b */
[----:B------:R-:W-:Y:S01]  /*0790*/  FFMA R33, R4, R33, R6 ;  /* 0x0000002104217223 */ /* 0x000fe20000000006 */
[----:B-1----:R-:W-:Y:S06]  /*07a0*/  @!P0 BRA `(.L_x_38) ;  /* 0x0000000000108947 */ /* 0x002fec0003800000 */
[----:B------:R-:W-:Y:S02]  /*07b0*/  MOV R65, R51 ;  /* 0x0000003300417202 */ /* 0x000fe40000000f00 */
[----:B------:R-:W-:-:S07]  /*07c0*/  MOV R60, 0x7e0 ;  /* 0x000007e0003c7802 */ /* 0x000fce0000000f00 */
[----:B--2---:R-:W-:Y:S05]  /*07d0*/  CALL.REL.NOINC `($__internal_3_$__cuda_sm3x_div_rn_noftz_f32_slowpath) ;  /* 0x00000060004c7944 */ /* 0x004fea0003c00000 */
[----:B------:R-:W-:-:S07]  /*07e0*/  MOV R33, R59 ;  /* 0x0000003b00217202 */ /* 0x000fce0000000f00 */
.L_x_38:
[----:B------:R-:W-:Y:S05]  /*07f0*/  BSYNC.RECONVERGENT B2 ;  /* 0x0000000000027941 */ /* 0x000fea0003800200 */
.L_x_37:
        /* <DEDUP_REMOVED lines=10> */
[----:B------:R-:W-:Y:S02]  /*08a0*/  MOV R65, R51 ;  /* 0x0000003300417202 */ /* 0x000fe40000000f00 */
[----:B------:R-:W-:-:S07]  /*08b0*/  MOV R60, 0x8d0 ;  /* 0x000008d0003c7802 */ /* 0x000fce0000000f00 */
[----:B--2---:R-:W-:Y:S05]  /*08c0*/  CALL.REL.NOINC `($__internal_3_$__cuda_sm3x_div_rn_noftz_f32_slowpath) ;  /* 0x0000006000107944 */ /* 0x004fea0003c00000 */
[----:B------:R-:W-:-:S07]  /*08d0*/  MOV R32, R59 ;  /* 0x0000003b00207202 */ /* 0x000fce0000000f00 */
.L_x_40:
[----:B------:R-:W-:Y:S05]  /*08e0*/  BSYNC.RECONVERGENT B2 ;  /* 0x0000000000027941 */ /* 0x000fea0003800200 */
.L_x_39:
        /* <DEDUP_REMOVED lines=14> */
.L_x_42:
[----:B------:R-:W-:Y:S05]  /*09d0*/  BSYNC.RECONVERGENT B2 ;  /* 0x0000000000027941 */ /* 0x000fea0003800200 */
.L_x_41:
[----:B------:R-:W-:Y:S01]  /*09e0*/  FFMA R2, RZ, R4, -R33 ;  /* 0x00000004ff027223 */ /* 0x000fe20000000821 */
[----:B------:R-:W-:Y:S01]  /*09f0*/  FMUL R0, RZ, R32 ;  /* 0x00000020ff007220 */ /* 0x000fe20000400000 */
[----:B------:R-:W-:Y:S01]  /*0a00*/  FFMA R59, -RZ, R4, R32 ;  /* 0x00000004ff3b7223 */ /* 0x000fe20000000120 */
[----:B------:R-:W-:Y:S01]  /*0a10*/  BSSY.RECONVERGENT B0, `(.L_x_43) ;  /* 0x0000010000007945 */ /* 0x000fe20003800200 */
[----:B------:R-:W-:Y:S01]  /*0a20*/  FMUL R6, R2, R2 ;  /* 0x0000000202067220 */ /* 0x000fe20000400000 */
[----:B------:R-:W-:-:S03]  /*0a30*/  FFMA R0, RZ, R33, -R0 ;  /* 0x00000021ff007223 */ /* 0x000fc60000000800 */
[----:B------:R-:W-:-:S04]  /*0a40*/  FFMA R5, R59, R59, R6 ;  /* 0x0000003b3b057223 */ /* 0x000fc80000000006 */
[----:B------:R-:W-:-:S04]  /*0a50*/  FFMA R48, R0, R0, R5 ;  /* 0x0000000000307223 */ /* 0x000fc80000000005 */
[----:B------:R0:W1:Y:S01]  /*0a60*/  MUFU.RSQ R5, R48 ;  /* 0x0000003000057308 */ /* 0x0000620000001400 */
[----:B------:R-:W-:-:S04]  /*0a70*/  IADD3 R6, PT, PT, R48, -0xd000000, RZ ;  /* 0xf300000030067810 */ /* 0x000fc80007ffe0ff */
[----:B------:R-:W-:-:S13]  /*0a80*/  ISETP.GT.U32.AND P0, PT, R6, 0x727fffff, PT ;  /* 0x727fffff0600780c */ /* 0x000fda0003f04070 */
[----:B01----:R-:W-:Y:S05]  /*0a90*/  @!P0 BRA `(.L_x_44) ;  /* 0x00000000000c8947 */ /* 0x003fea0003800000 */
[----:B------:R-:W-:-:S07]  /*0aa0*/  MOV R50, 0xac0 ;  /* 0x00000ac000327802 */ /* 0x000fce0000000f00 */
[----:B--2---:R-:W-:Y:S05]  /*0ab0*/  CALL.REL.NOINC `($__internal_2_$__cuda_sm20_sqrt_rn_f32_slowpath) ;  /* 0x0000005c003c7944 */ /* 0x004fea0003c00000 */
[----:B------:R-:W-:Y:S05]  /*0ac0*/  BRA `(.L_x_45) ;  /* 0x0000000000107947 */ /* 0x000fea0003800000 */
.L_x_44:
[----:B------:R-:W-:Y:S01]  /*0ad0*/  FMUL.FTZ R51, R48, R5 ;  /* 0x0000000530337220 */ /* 0x000fe20000410000 */
[----:B------:R-:W-:-:S03]  /*0ae0*/  FMUL.FTZ R5, R5, 0.5 ;  /* 0x3f00000005057820 */ /* 0x000fc60000410000 */
[----:B------:R-:W-:-:S04]  /*0af0*/  FFMA R6, -R51, R51, R48 ;  /* 0x0000003333067223 */ /* 0x000fc80000000130 */
[----:B------:R-:W-:-:S07]  /*0b00*/  FFMA R51, R6, R5, R51 ;  /* 0x0000000506337223 */ /* 0x000fce0000000033 */
.L_x_45:
[----:B------:R-:W-:Y:S05]  /*0b10*/  BSYNC.RECONVERGENT B0 ;  /* 0x0000000000007941 */ /* 0x000fea0003800200 */
.L_x_43:
        /* <DEDUP_REMOVED lines=13> */
.L_x_47:
[----:B------:R-:W-:Y:S05]  /*0bf0*/  BSYNC.RECONVERGENT B2 ;  /* 0x0000000000027941 */ /* 0x000fea0003800200 */
.L_x_46:
        /* <DEDUP_REMOVED lines=14> */
.L_x_49:
[----:B------:R-:W-:Y:S05]  /*0ce0*/  BSYNC.RECONVERGENT B2 ;  /* 0x0000000000027941 */ /* 0x000fea0003800200 */
.L_x_48:
        /* <DEDUP_REMOVED lines=14> */
.L_x_51:
[----:B------:R-:W-:Y:S05]  /*0dd0*/  BSYNC.RECONVERGENT B2 ;  /* 0x0000000000027941 */ /* 0x000fea0003800200 */
.L_x_50:
[----:B------:R-:W-:Y:S01]  /*0de0*/  FMUL R2, R43, R4 ;  /* 0x000000042b027220 */ /* 0x000fe20000400000 */
[C---:B------:R-:W-:Y:S01]  /*0df0*/  FMUL R59, R41.reuse, R32 ;  /* 0x00000020293b7220 */ /* 0x040fe20000400000 */
[CC--:B------:R-:W-:Y:S01]  /*0e00*/  FMUL R0, R42.reuse, R33.reuse ;  /* 0x000000212a007220 */ /* 0x0c0fe20000400000 */
[----:B------:R-:W-:Y:S01]  /*0e10*/  BSSY.RECONVERGENT B0, `(.L_x_52) ;  /* 0x0000012000007945 */ /* 0x000fe20003800200 */
[----:B------:R-:W-:Y:S01]  /*0e20*/  FFMA R2, R41, R33, -R2 ;  /* 0x0000002129027223 */ /* 0x000fe20000000802 */
[----:B------:R-:W-:Y:S01]  /*0e30*/  FFMA R59, R42, R4, -R59 ;  /* 0x000000042a3b7223 */ /* 0x000fe2000000083b */
[----:B------:R-:W-:Y:S02]  /*0e40*/  FFMA R0, R43, R32, -R0 ;  /* 0x000000202b007223 */ /* 0x000fe40000000800 */
[----:B------:R-:W-:-:S04]  /*0e50*/  FMUL R6, R2, R2 ;  /* 0x0000000202067220 */ /* 0x000fc80000400000 */
        /* <DEDUP_REMOVED lines=9> */
.L_x_53:
[----:B------:R-:W-:Y:S01]  /*0ef0*/  FMUL.FTZ R51, R48, R5 ;  /* 0x0000000530337220 */ /* 0x000fe20000410000 */
[----:B------:R-:W-:-:S03]  /*0f00*/  FMUL.FTZ R5, R5, 0.5 ;  /* 0x3f00000005057820 */ /* 0x000fc60000410000 */
[----:B------:R-:W-:-:S04]  /*0f10*/  FFMA R6, -R51, R51, R48 ;  /* 0x0000003333067223 */ /* 0x000fc80000000130 */
[----:B------:R-:W-:-:S07]  /*0f20*/  FFMA R51, R6, R5, R51 ;  /* 0x0000000506337223 */ /* 0x000fce0000000033 */
.L_x_54:
[----:B------:R-:W-:Y:S05]  /*0f30*/  BSYNC.RECONVERGENT B0 ;  /* 0x0000000000007941 */ /* 0x000fea0003800200 */
.L_x_52:
        /* <DEDUP_REMOVED lines=13> */
.L_x_56:
[----:B------:R-:W-:Y:S05]  /*1010*/  BSYNC.RECONVERGENT B2 ;  /* 0x0000000000027941 */ /* 0x000fea0003800200 */
.L_x_55:
        /* <DEDUP_REMOVED lines=14> */
.L_x_58:
[----:B------:R-:W-:Y:S05]  /*1100*/  BSYNC.RECONVERGENT B2 ;  /* 0x0000000000027941 */ /* 0x000fea0003800200 */
.L_x_57:
        /* <DEDUP_REMOVED lines=14> */
.L_x_60:
[----:B------:R-:W-:Y:S05]  /*11f0*/  BSYNC.RECONVERGENT B2 ;  /* 0x0000000000027941 */ /* 0x000fea0003800200 */
.L_x_59:
[----:B------:R-:W0:Y:S01]  /*1200*/  S2R R36, SR_CTAID.X ;  /* 0x0000000000247919 */ /* 0x000e220000002500 */
[----:B------:R-:W0:Y:S01]  /*1210*/  LDCU UR4, c[0x0][0x360] ;  /* 0x00006c00ff0477ac */ /* 0x000e220008000800 */
[----:B------:R-:W0:Y:S01]  /*1220*/  S2R R5, SR_TID.X ;  /* 0x0000000000057919 */ /* 0x000e220000002100 */
[----:B------:R-:W1:Y:S01]  /*1230*/  LDCU UR6, c[0x0][0x398] ;  /* 0x00007300ff0677ac */ /* 0x000e620008000800 */
[----:B------:R-:W3:Y:S01]  /*1240*/  S2R R37, SR_CTAID.Y ;  /* 0x0000000000257919 */ /* 0x000ee20000002600 */
[----:B------:R-:W3:Y:S01]  /*1250*/  LDCU UR5, c[0x0][0x364] ;  /* 0x00006c80ff0577ac */ /* 0x000ee20008000800 */
[----:B------:R-:W3:Y:S01]  /*1260*/  S2R R0, SR_TID.Y ;  /* 0x0000000000007919 */ /* 0x000ee20000002200 */
[----:B0-----:R-:W-:-:S05]  /*1270*/  IMAD R36, R36, UR4, R5 ;  /* 0x0000000424247c24 */ /* 0x001fca000f8e0205 */
[----:B-1----:R-:W-:Y:S01]  /*1280*/  ISETP.GE.AND P0, PT, R36, UR6, PT ;  /* 0x0000000624007c0c */ /* 0x002fe2000bf06270 */
[----:B---3--:R-:W-:-:S12]  /*1290*/  IMAD R37, R37, UR5, R0 ;  /* 0x0000000525257c24 */ /* 0x008fd8000f8e0200 */
[----:B------:R-:W-:Y:S05]  /*12a0*/  @P0 EXIT ;  /* 0x000000000000094d */ /* 0x000fea0003800000 */
[----:B--2---:R-:W-:Y:S01]  /*12b0*/  IADD3 R0, PT, PT, R3, 0x1800000, RZ ;  /* 0x0180000003007810 */ /* 0x004fe20007ffe0ff */
[----:B------:R-:W0:Y:S01]  /*12c0*/  LDCU UR4, c[0x0][0x39c] ;  /* 0x00007380ff0477ac */ /* 0x000e220008000800 */
[----:B------:R-:W-:Y:S02]  /*12d0*/  BSSY.RECONVERGENT B0, `(.L_x_61) ;  /* 0x000000d000007945 */ /* 0x000fe40003800200 */
[----:B------:R-:W-:-:S04]  /*12e0*/  LOP3.LUT R0, R0, 0x7f800000, RZ, 0xc0, !PT ;  /* 0x7f80000000007812 */ /* 0x000fc800078ec0ff */
[----:B------:R-:W-:Y:S02]  /*12f0*/  ISETP.GT.U32.AND P0, PT, R0, 0x1ffffff, PT ;  /* 0x01ffffff0000780c */ /* 0x000fe40003f04070 */
[----:B0-----:R-:W-:-:S11]  /*1300*/  I2FP.F32.S32 R65, UR4 ;  /* 0x0000000400417c45 */ /* 0x001fd60008201400 */
[----:B------:R-:W-:Y:S05]  /*1310*/  @P0 BRA `(.L_x_62) ;  /* 0x0000000000100947 */ /* 0x000fea0003800000 */
[----:B------:R-:W-:-:S07]  /*1320*/  MOV R34, 0x1340 ;  /* 0x0000134000227802 */ /* 0x000fce0000000f00 */
[----:B------:R-:W-:Y:S05]  /*1330*/  CALL.REL.NOINC `($__internal_1_$__cuda_sm20_rcp_rn_f32_slowpath) ;  /* 0x0000005000487944 */ /* 0x000fea0003c00000 */
[----:B------:R-:W-:Y:S01]  /*1340*/  MOV R31, R5 ;  /* 0x00000005001f7202 */ /* 0x000fe20000000f00 */
[----:B------:R-:W-:Y:S06]  /*1350*/  BRA `(.L_x_63) ;  /* 0x0000000000107947 */ /* 0x000fec0003800000 */
.L_x_62:
[----:B------:R-:W0:Y:S02]  /*1360*/  MUFU.RCP R0, R3 ;  /* 0x0000000300007308 */ /* 0x000e240000001000 */
[----:B0-----:R-:W-:-:S04]  /*1370*/  FFMA R2, R3, R0, -1 ;  /* 0xbf80000003027423 */ /* 0x001fc80000000000 */
[----:B------:R-:W-:-:S04]  /*1380*/  FADD.FTZ R31, -R2, -RZ ;  /* 0x800000ff021f7221 */ /* 0x000fc80000010100 */
[----:B------:R-:W-:-:S07]  /*1390*/  FFMA R31, R0, R31, R0 ;  /* 0x0000001f001f7223 */ /* 0x000fce0000000000 */
.L_x_63:
[----:B------:R-:W-:Y:S05]  /*13a0*/  BSYNC.RECONVERGENT B0 ;  /* 0x0000000000007941 */ /* 0x000fea0003800200 */
.L_x_61:
[----:B------:R-:W-:Y:S01]  /*13b0*/  FADD R65, R65, -1 ;  /* 0xbf80000041417421 */ /* 0x000fe20000000000 */
[----:B------:R-:W-:Y:S01]  /*13c0*/  UMOV UR4, 0x40000000 ;  /* 0x4000000000047882 */ /* 0x000fe20000000000 */
[----:B------:R-:W0:Y:S01]  /*13d0*/  LDCU UR5, c[0x0][0x398] ;  /* 0x00007300ff0577ac */ /* 0x000e220008000800 */
[----:B------:R-:W-:Y:S01]  /*13e0*/  MOV R2, UR4 ;  /* 0x0000000400027c02 */ /* 0x000fe20008000f00 */
[----:B------:R-:W1:Y:S01]  /*13f0*/  MUFU.RCP R30, R65 ;  /* 0x00000041001e7308 */ /* 0x000e620000001000 */
[C---:B------:R-:W-:Y:S01]  /*1400*/  FMUL R33, R31.reuse, R33 ;  /* 0x000000211f217220 */ /* 0x040fe20000400000 */
[C---:B------:R-:W-:Y:S01]  /*1410*/  FMUL R32, R31.reuse, R32 ;  /* 0x000000201f207220 */ /* 0x040fe20000400000 */
[----:B------:R-:W-:-:S05]  /*1420*/  FMUL R31, R31, R4 ;  /* 0x000000041f1f7220 */ /* 0x000fca0000400000 */
[----:B------:R-:W2:Y:S01]  /*1430*/  FCHK P0, R2, R65 ;  /* 0x0000004102007302 */ /* 0x000ea20000000000 */
[----:B0-----:R-:W-:Y:S01]  /*1440*/  I2FP.F32.S32 R28, UR5 ;  /* 0x00000005001c7c45 */ /* 0x001fe20008201400 */
[----:B-1----:R-:W-:-:S04]  /*1450*/  FFMA R3, -R65, R30, 1 ;  /* 0x3f80000041037423 */ /* 0x002fc8000000011e */
[----:B------:R-:W-:-:S04]  /*1460*/  FFMA R30, R30, R3, R30 ;  /* 0x000000031e1e7223 */ /* 0x000fc8000000001e */
[----:B------:R-:W-:-:S04]  /*1470*/  FFMA R3, R30, 2, RZ ;  /* 0x400000001e037823 */ /* 0x000fc800000000ff */
[----:B------:R-:W-:-:S04]  /*1480*/  FFMA R0, -R65, R3, 2 ;  /* 0x4000000041007423 */ /* 0x000fc80000000103 */
[----:B------:R-:W-:Y:S01]  /*1490*/  FFMA R30, R30, R0, R3 ;  /* 0x000000001e1e7223 */ /* 0x000fe20000000003 */
[----:B--2---:R-:W-:Y:S06]  /*14a0*/  @!P0 BRA `(.L_x_64) ;  /* 0x0000000000108947 */ /* 0x004fec0003800000 */
[----:B------:R-:W-:Y:S01]  /*14b0*/  HFMA2 R59, -RZ, RZ, 2, 0 ;  /* 0x40000000ff3b7431 */ /* 0x000fe200000001ff */
[----:B------:R-:W-:-:S07]  /*14c0*/  MOV R60, 0x14e0 ;  /* 0x000014e0003c7802 */ /* 0x000fce0000000f00 */
[----:B------:R-:W-:Y:S05]  /*14d0*/  CALL.REL.NOINC `($__internal_3_$__cuda_sm3x_div_rn_noftz_f32_slowpath) ;  /* 0x00000054000c7944 */ /* 0x000fea0003c00000 */
[----:B------:R-:W-:-:S07]  /*14e0*/  MOV R30, R59 ;  /* 0x0000003b001e7202 */ /* 0x000fce0000000f00 */
.L_x_64:
[----:B------:R-:W-:Y:S01]  /*14f0*/  FADD R65, R28, -1 ;  /* 0xbf8000001c417421 */ /* 0x000fe20000000000 */
[----:B------:R-:W0:Y:S03]  /*1500*/  LDCU.64 UR6, c[0x0][0x3b8] ;  /* 0x00007700ff0677ac */ /* 0x000e260008000a00 */
[----:B------:R-:W1:Y:S01]  /*1510*/  MUFU.RCP R26, R65 ;  /* 0x00000041001a7308 */ /* 0x000e620000001000 */
[----:B------:R-:W-:Y:S02]  /*1520*/  UMOV UR4, 0x40000000 ;  /* 0x4000000000047882 */ /* 0x000fe40000000000 */
[----:B------:R-:W-:-:S05]  /*1530*/  MOV R2, UR4 ;  /* 0x0000000400027c02 */ /* 0x000fca0008000f00 */
[----:B------:R-:W2:Y:S01]  /*1540*/  FCHK P0, R2, R65 ;  /* 0x0000004102007302 */ /* 0x000ea20000000000 */
[----:B0-----:R-:W-:Y:S01]  /*1550*/  UIADD3 UR10, UP0, UPT, UR6, -0x1, URZ ;  /* 0xffffffff060a7890 */ /* 0x001fe2000ff1e0ff */
[----:B-1----:R-:W-:Y:S01]  /*1560*/  FFMA R3, -R65, R26, 1 ;  /* 0x3f80000041037423 */ /* 0x002fe2000000011a */
[----:B------:R-:W-:Y:S02]  /*1570*/  ULOP3.LUT UR11, UR6, 0xfffffffe, URZ, 0xc0, !UPT ;  /* 0xfffffffe060b7892 */ /* 0x000fe4000f8ec0ff */
[----:B------:R-:W-:Y:S01]  /*1580*/  ULOP3.LUT UR5, UR6, 0x1, URZ, 0xc0, !UPT ;  /* 0x0000000106057892 */ /* 0x000fe2000f8ec0ff */
[----:B------:R-:W-:Y:S01]  /*1590*/  FFMA R26, R26, R3, R26 ;  /* 0x000000031a1a7223 */ /* 0x000fe2000000001a */
[----:B------:R-:W-:Y:S02]  /*15a0*/  ULOP3.LUT UR12, UR7, 0x7fffffff, URZ, 0xc0, !UPT ;  /* 0x7fffffff070c7892 */ /* 0x000fe4000f8ec0ff */
[----:B------:R-:W-:Y:S01]  /*15b0*/  UIADD3.X UR6, UPT, UPT, UR7, -0x1, URZ, UP0, !UPT ;  /* 0xffffffff07067890 */ /* 0x000fe200087fe4ff */
        /* <DEDUP_REMOVED lines=8> */
.L_x_65:
[----:B------:R-:W0:Y:S01]  /*1640*/  LDCU UR4, c[0x0][0x39c] ;  /* 0x00007380ff0477ac */ /* 0x000e220008000800 */
[----:B------:R-:W-:Y:S01]  /*1650*/  BSSY.RECONVERGENT B2, `(.L_x_66) ;  /* 0x00004d9000027945 */ /* 0x000fe20003800200 */
[----:B0-----:R-:W-:-:S13]  /*1660*/  ISETP.GE.AND P0, PT, R37, UR4, PT ;  /* 0x0000000425007c0c */ /* 0x001fda000bf06270 */
[----:B------:R-:W-:Y:S05]  /*1670*/  @P0 BRA `(.L_x_67) ;  /* 0x0000004c00580947 */ /* 0x000fea0003800000 */
[----:B------:R-:W-:-:S07]  /*1680*/  MOV R24, R37 ;  /* 0x0000002500187202 */ /* 0x000fce0000000f00 */
.L_x_179:
[----:B------:R-:W0:Y:S01]  /*1690*/  LDCU UR4, c[0x0][0x39c] ;  /* 0x00007380ff0477ac */ /* 0x000e220008000800 */
[----:B------:R-:W1:Y:S01]  /*16a0*/  MUFU.RCP R5, R28 ;  /* 0x0000001c00057308 */ /* 0x000e620000001000 */
[----:B------:R-:W-:Y:S01]  /*16b0*/  I2FP.F32.U32 R3, R24 ;  /* 0x0000001800037245 */ /* 0x000fe20000201000 */
[----:B------:R-:W2:Y:S01]  /*16c0*/  LDC.64 R6, c[0x0][0x3b8] ;  /* 0x0000ee00ff067b82 */ /* 0x000ea20000000a00 */
[----:B------:R-:W-:Y:S03]  /*16d0*/  BSSY.RECONVERGENT B3, `(.L_x_68) ;  /* 0x0000011000037945 */ /* 0x000fe60003800200 */
[----:B------:R-:W-:Y:S01]  /*16e0*/  FFMA R3, R3, R30, -1 ;  /* 0xbf80000003037423 */ /* 0x000fe2000000001e */
[----:B0-----:R-:W-:Y:S01]  /*16f0*/  I2FP.F32.S32 R4, UR4 ;  /* 0x0000000400047c45 */ /* 0x001fe20008201400 */
[----:B-1----:R-:W-:-:S04]  /*1700*/  FFMA R2, R5, -R28, 1 ;  /* 0x3f80000005027423 */ /* 0x002fc8000000081c */
[----:B------:R-:W-:Y:S01]  /*1710*/  FMUL R59, R3, R4 ;  /* 0x00000004033b7220 */ /* 0x000fe20000400000 */
[----:B------:R-:W-:-:S03]  /*1720*/  FFMA R2, R5, R2, R5 ;  /* 0x0000000205027223 */ /* 0x000fc60000000005 */
[----:B------:R-:W0:Y:S01]  /*1730*/  FCHK P1, R59, R28 ;  /* 0x0000001c3b007302 */ /* 0x000e220000020000 */
[----:B------:R-:W-:Y:S01]  /*1740*/  FFMA R3, R59, R2, RZ ;  /* 0x000000023b037223 */ /* 0x000fe200000000ff */
[----:B--2---:R-:W-:-:S03]  /*1750*/  ISETP.GE.U32.AND P0, PT, R6, 0x1, PT ;  /* 0x000000010600780c */ /* 0x004fc60003f06070 */
[----:B------:R-:W-:Y:S01]  /*1760*/  FFMA R4, R3, -R28, R59 ;  /* 0x8000001c03047223 */ /* 0x000fe2000000003b */
[----:B------:R-:W-:-:S03]  /*1770*/  ISETP.GE.AND.EX P0, PT, R7, RZ, PT, P0 ;  /* 0x000000ff0700720c */ /* 0x000fc60003f06300 */
[----:B------:R-:W-:Y:S01]  /*1780*/  FFMA R3, R2, R4, R3 ;  /* 0x0000000402037223 */ /* 0x000fe20000000003 */
[----:B0-----:R-:W-:Y:S09]  /*1790*/  @!P1 BRA `(.L_x_69) ;  /* 0x0000000000109947 */ /* 0x001ff20003800000 */
[----:B------:R-:W-:Y:S02]  /*17a0*/  MOV R65, R28 ;  /* 0x0000001c00417202 */ /* 0x000fe40000000f00 */
[----:B------:R-:W-:-:S07]  /*17b0*/  MOV R60, 0x17d0 ;  /* 0x000017d0003c7802 */ /* 0x000fce0000000f00 */
[----:B------:R-:W-:Y:S05]  /*17c0*/  CALL.REL.NOINC `($__internal_3_$__cuda_sm3x_div_rn_noftz_f32_slowpath) ;  /* 0x0000005000507944 */ /* 0x000fea0003c00000 */
[----:B------:R-:W-:-:S07]  /*17d0*/  MOV R3, R59 ;  /* 0x0000003b00037202 */ /* 0x000fce0000000f00 */
.L_x_69:
[----:B------:R-:W-:Y:S05]  /*17e0*/  BSYNC.RECONVERGENT B3 ;  /* 0x0000000000037941 */ /* 0x000fea0003800200 */
.L_x_68:
[----:B------:R-:W-:Y:S01]  /*17f0*/  I2FP.F32.S32 R5, R36 ;  /* 0x0000002400057245 */ /* 0x000fe20000201400 */
[C---:B------:R-:W-:Y:S01]  /*1800*/  FMUL R4, R3.reuse, R39 ;  /* 0x0000002703047220 */ /* 0x040fe20000400000 */
[----:B------:R-:W-:Y:S01]  /*1810*/  FMUL R2, R3, R40 ;  /* 0x0000002803027220 */ /* 0x000fe20000400000 */
[----:B------:R-:W-:Y:S02]  /*1820*/  BSSY.RECONVERGENT B0, `(.L_x_70) ;  /* 0x0000018000007945 */ /* 0x000fe40003800200 */
[----:B------:R-:W-:-:S04]  /*1830*/  FFMA R5, R26, R5, -1 ;  /* 0xbf8000001a057423 */ /* 0x000fc80000000005 */
[----:B------:R-:W-:Y:S01]  /*1840*/  FFMA R7, R5, R42, R4 ;  /* 0x0000002a05077223 */ /* 0x000fe20000000004 */
[----:B------:R-:W-:Y:S01]  /*1850*/  FMUL R4, R3, R38 ;  /* 0x0000002603047220 */ /* 0x000fe20000400000 */
[C---:B------:R-:W-:Y:S02]  /*1860*/  FFMA R2, R5.reuse, R43, R2 ;  /* 0x0000002b05027223 */ /* 0x040fe40000000002 */
[----:B------:R-:W-:Y:S01]  /*1870*/  FADD R3, R32, R7 ;  /* 0x0000000720037221 */ /* 0x000fe20000000000 */
[----:B------:R-:W-:Y:S01]  /*1880*/  FFMA R4, R5, R41, R4 ;  /* 0x0000002905047223 */ /* 0x000fe20000000004 */
[----:B------:R-:W-:Y:S02]  /*1890*/  FADD R59, R33, R2 ;  /* 0x00000002213b7221 */ /* 0x000fe40000000000 */
[----:B------:R-:W-:Y:S01]  /*18a0*/  FMUL R6, R3, R3 ;  /* 0x0000000303067220 */ /* 0x000fe20000400000 */
[----:B------:R-:W-:-:S03]  /*18b0*/  FADD R2, R31, R4 ;  /* 0x000000041f027221 */ /* 0x000fc60000000000 */
[----:B------:R-:W-:-:S04]  /*18c0*/  FFMA R5, R59, R59, R6 ;  /* 0x0000003b3b057223 */ /* 0x000fc80000000006 */
[----:B------:R-:W-:-:S04]  /*18d0*/  FFMA R48, R2, R2, R5 ;  /* 0x0000000202307223 */ /* 0x000fc80000000005 */
[----:B------:R0:W1:Y:S01]  /*18e0*/  MUFU.RSQ R5, R48 ;  /* 0x0000003000057308 */ /* 0x0000620000001400 */
[----:B------:R-:W-:-:S04]  /*18f0*/  IADD3 R4, PT, PT, R48, -0xd000000, RZ ;  /* 0xf300000030047810 */ /* 0x000fc80007ffe0ff */
[----:B------:R-:W-:-:S13]  /*1900*/  ISETP.GT.U32.AND P1, PT, R4, 0x727fffff, PT ;  /* 0x727fffff0400780c */ /* 0x000fda0003f24070 */
[----:B01----:R-:W-:Y:S05]  /*1910*/  @!P1 BRA `(.L_x_71) ;  /* 0x0000000000109947 */ /* 0x003fea0003800000 */
[----:B------:R-:W-:-:S07]  /*1920*/  MOV R50, 0x1940 ;  /* 0x0000194000327802 */ /* 0x000fce0000000f00 */
[----:B------:R-:W-:Y:S05]  /*1930*/  CALL.REL.NOINC `($__internal_2_$__cuda_sm20_sqrt_rn_f32_slowpath) ;  /* 0x0000004c009c7944 */ /* 0x000fea0003c00000 */
[----:B------:R-:W-:Y:S01]  /*1940*/  MOV R4, R51 ;  /* 0x0000003300047202 */ /* 0x000fe20000000f00 */
[----:B------:R-:W-:Y:S06]  /*1950*/  BRA `(.L_x_72) ;  /* 0x0000000000107947 */ /* 0x000fec0003800000 */
.L_x_71:
[----:B------:R-:W-:Y:S01]  /*1960*/  FMUL.FTZ R4, R48, R5 ;  /* 0x0000000530047220 */ /* 0x000fe20000410000 */
[----:B------:R-:W-:-:S03]  /*1970*/  FMUL.FTZ R6, R5, 0.5 ;  /* 0x3f00000005067820 */ /* 0x000fc60000410000 */
[----:B------:R-:W-:-:S04]  /*1980*/  FFMA R5, -R4, R4, R48 ;  /* 0x0000000404057223 */ /* 0x000fc80000000130 */
[----:B------:R-:W-:-:S07]  /*1990*/  FFMA R4, R5, R6, R4 ;  /* 0x0000000605047223 */ /* 0x000fce0000000004 */
.L_x_72:
[----:B------:R-:W-:Y:S05]  /*19a0*/  BSYNC.RECONVERGENT B0 ;  /* 0x0000000000007941 */ /* 0x000fea0003800200 */
.L_x_70:
        /* <DEDUP_REMOVED lines=11> */
[----:B------:R-:W-:Y:S05]  /*1a60*/  CALL.REL.NOINC `($__internal_3_$__cuda_sm3x_div_rn_noftz_f32_slowpath) ;  /* 0x0000004c00a87944 */ /* 0x000fea0003c00000 */
[----:B------:R-:W-:-:S07]  /*1a70*/  MOV R29, R59 ;  /* 0x0000003b001d7202 */ /* 0x000fce0000000f00 */
.L_x_74:
[----:B------:R-:W-:Y:S05]  /*1a80*/  BSYNC.RECONVERGENT B3 ;  /* 0x0000000000037941 */ /* 0x000fea0003800200 */
.L_x_73:
        /* <DEDUP_REMOVED lines=12> */
[----:B------:R-:W-:Y:S05]  /*1b50*/  CALL.REL.NOINC `($__internal_3_$__cuda_sm3x_div_rn_noftz_f32_slowpath) ;  /* 0x0000004c006c7944 */ /* 0x000fea0003c00000 */
[----:B------:R-:W-:-:S07]  /*1b60*/  MOV R27, R59 ;  /* 0x0000003b001b7202 */ /* 0x000fce0000000f00 */
.L_x_76:
[----:B------:R-:W-:Y:S05]  /*1b70*/  BSYNC.RECONVERGENT B3 ;  /* 0x0000000000037941 */ /* 0x000fea0003800200 */
.L_x_75:
        /* <DEDUP_REMOVED lines=14> */
.L_x_78:
[----:B------:R-:W-:Y:S05]  /*1c60*/  BSYNC.RECONVERGENT B3 ;  /* 0x0000000000037941 */ /* 0x000fea0003800200 */
.L_x_77:
[----:B------:R-:W-:Y:S01]  /*1c70*/  MOV R23, 0xffffffff ;  /* 0xffffffff00177802 */ /* 0x000fe20000000f00 */
[----:B------:R-:W-:Y:S06]  /*1c80*/  @!P0 BRA `(.L_x_79) ;  /* 0x0000001400708947 */ /* 0x000fec0003800000 */
[----:B------:R-:W-:Y:S01]  /*1c90*/  UISETP.NE.U32.AND UP0, UPT, UR10, URZ, UPT ;  /* 0x000000ff0a00728c */ /* 0x000fe2000bf05070 */
[----:B------:R-:W-:Y:S02]  /*1ca0*/  MOV R23, 0xffffffff ;  /* 0xffffffff00177802 */ /* 0x000fe40000000f00 */
[----:B------:R-:W-:Y:S01]  /*1cb0*/  CS2R R2, SRZ ;  /* 0x0000000000027805 */ /* 0x000fe2000001ff00 */
[----:B------:R-:W-:-:S09]  /*1cc0*/  UISETP.NE.AND.EX UP0, UPT, UR6, URZ, UPT, UP0 ;  /* 0x000000ff0600728c */ /* 0x000fd2000bf05300 */
[----:B------:R-:W-:Y:S05]  /*1cd0*/  BRA.U !UP0, `(.L_x_80) ;  /* 0x0000000d089c7547 */ /* 0x000fea000b800000 */
[----:B------:R-:W-:Y:S01]  /*1ce0*/  HFMA2 R11, -RZ, RZ, 0, 0 ;  /* 0x00000000ff0b7431 */ /* 0x000fe200000001ff */
[----:B------:R-:W-:Y:S02]  /*1cf0*/  MOV R23, 0xffffffff ;  /* 0xffffffff00177802 */ /* 0x000fe40000000f00 */
[----:B------:R-:W-:-:S07]  /*1d00*/  MOV R9, RZ ;  /* 0x000000ff00097202 */ /* 0x000fce0000000f00 */
.L_x_97:
[----:B------:R-:W0:Y:S01]  /*1d10*/  LDC.64 R2, c[0x0][0x3b0] ;  /* 0x0000ec00ff027b82 */ /* 0x000e220000000a00 */
[----:B------:R-:W-:Y:S02]  /*1d20*/  IMAD R5, R9, 0x30, RZ ;  /* 0x0000003009057824 */ /* 0x000fe400078e02ff */
[----:B0-----:R-:W-:-:S05]  /*1d30*/  IMAD.WIDE.U32 R2, R11, 0x30, R2 ;  /* 0x000000300b027825 */ /* 0x001fca00078e0002 */
[----:B------:R-:W-:-:S05]  /*1d40*/  IADD3 R3, PT, PT, R3, R5, RZ ;  /* 0x0000000503037210 */ /* 0x000fca0007ffe0ff */
[----:B------:R-:W2:Y:S04]  /*1d50*/  LDG.E R16, desc[UR8][R2.64+0x8] ;  /* 0x0000080802107981 */ /* 0x000ea8000c1e1900 */
[----:B------:R-:W2:Y:S04]  /*1d60*/  LDG.E R6, desc[UR8][R2.64+0x20] ;  /* 0x0000200802067981 */ /* 0x000ea8000c1e1900 */
[----:B------:R-:W3:Y:S04]  /*1d70*/  LDG.E R17, desc[UR8][R2.64] ;  /* 0x0000000802117981 */ /* 0x000ee8000c1e1900 */
[----:B------:R-:W4:Y:S04]  /*1d80*/  LDG.E R4, desc[UR8][R2.64+0x4] ;  /* 0x0000040802047981 */ /* 0x000f28000c1e1900 */
[----:B------:R-:W3:Y:S04]  /*1d90*/  LDG.E R10, desc[UR8][R2.64+0x18] ;  /* 0x00001808020a7981 */ /* 0x000ee8000c1e1900 */
[----:B------:R-:W4:Y:S04]  /*1da0*/  LDG.E R8, desc[UR8][R2.64+0x1c] ;  /* 0x00001c0802087981 */ /* 0x000f28000c1e1900 */
[----:B------:R-:W5:Y:S04]  /*1db0*/  LDG.E R7, desc[UR8][R2.64+0x10] ;  /* 0x0000100802077981 */ /* 0x000f68000c1e1900 */
[----:B------:R-:W5:Y:S04]  /*1dc0*/  LDG.E R12, desc[UR8][R2.64+0xc] ;  /* 0x00000c08020c7981 */ /* 0x000f68000c1e1900 */
[----:B------:R0:W5:Y:S01]  /*1dd0*/  LDG.E R5, desc[UR8][R2.64+0x14] ;  /* 0x0000140802057981 */ /* 0x000162000c1e1900 */
[----:B------:R-:W-:Y:S01]  /*1de0*/  UMOV UR14, 0xd9d7bdbb ;  /* 0xd9d7bdbb000e7882 */ /* 0x000fe20000000000 */
[----:B------:R-:W-:Y:S01]  /*1df0*/  UMOV UR15, 0x3ddb7cdf ;  /* 0x3ddb7cdf000f7882 */ /* 0x000fe20000000000 */
[----:B------:R-:W-:Y:S01]  /*1e00*/  BSSY.RECONVERGENT B3, `(.L_x_81) ;  /* 0x000005d000037945 */ /* 0x000fe20003800200 */
[----:B--2---:R-:W-:-:S04]  /*1e10*/  FADD R6, -R16, R6 ;  /* 0x0000000610067221 */ /* 0x004fc80000000100 */
[----:B------:R-:W-:Y:S01]  /*1e20*/  FMUL R15, R6, R29 ;  /* 0x0000001d060f7220 */ /* 0x000fe20000400000 */
[----:B---3--:R-:W-:Y:S01]  /*1e30*/  FADD R10, -R17, R10 ;  /* 0x0000000a110a7221 */ /* 0x008fe20000000100 */
[----:B----4-:R-:W-:-:S03]  /*1e40*/  FADD R8, -R4, R8 ;  /* 0x0000000804087221 */ /* 0x010fc60000000100 */
[-C--:B------:R-:W-:Y:S01]  /*1e50*/  FFMA R20, R10, R25.reuse, -R15 ;  /* 0x000000190a147223 */ /* 0x080fe2000000080f */
[----:B-----5:R-:W-:Y:S01]  /*1e60*/  FADD R7, -R4, R7 ;  /* 0x0000000704077221 */ /* 0x020fe20000000100 */
[----:B------:R-:W-:Y:S01]  /*1e70*/  FMUL R13, R8, R25 ;  /* 0x00000019080d7220 */ /* 0x000fe20000400000 */
[-C--:B------:R-:W-:Y:S01]  /*1e80*/  FMUL R15, R10, R27.reuse ;  /* 0x0000001b0a0f7220 */ /* 0x080fe20000400000 */
[----:B------:R-:W-:Y:S02]  /*1e90*/  FADD R12, -R17, R12 ;  /* 0x0000000c110c7221 */ /* 0x000fe40000000100 */
[----:B------:R-:W-:Y:S01]  /*1ea0*/  FFMA R18, R6, R27, -R13 ;  /* 0x0000001b06127223 */ /* 0x000fe2000000080d */
[----:B0-----:R-:W-:Y:S01]  /*1eb0*/  FMUL R3, R7, R20 ;  /* 0x0000001407037220 */ /* 0x001fe20000400000 */
[----:B------:R-:W-:Y:S01]  /*1ec0*/  FFMA R34, R8, R29, -R15 ;  /* 0x0000001d08227223 */ /* 0x000fe2000000080f */
[----:B------:R-:W-:Y:S02]  /*1ed0*/  FADD R5, -R16, R5 ;  /* 0x0000000510057221 */ /* 0x000fe40000000100 */
[----:B------:R-:W-:-:S04]  /*1ee0*/  FFMA R14, R12, R18, R3 ;  /* 0x000000120c0e7223 */ /* 0x000fc80000000003 */
[----:B------:R-:W-:-:S04]  /*1ef0*/  FFMA R14, R5, R34, R14 ;  /* 0x00000022050e7223 */ /* 0x000fc8000000000e */
[----:B------:R-:W0:Y:S02]  /*1f00*/  F2F.F64.F32 R2, |R14| ;  /* 0x4000000e00027310 */ /* 0x000e240000201800 */
[----:B0-----:R-:W-:-:S14]  /*1f10*/  DSETP.GEU.AND P0, PT, R2, UR14, PT ;  /* 0x0000000e02007e2a */ /* 0x001fdc000bf0e000 */
[----:B------:R-:W-:Y:S05]  /*1f20*/  @!P0 BRA `(.L_x_82) ;  /* 0x0000000400288947 */ /* 0x000fea0003800000 */
[----:B------:R-:W0:Y:S01]  /*1f30*/  LDCU.64 UR14, c[0x0][0x380] ;  /* 0x00007000ff0e77ac */ /* 0x000e220008000a00 */
[----:B------:R-:W1:Y:S01]  /*1f40*/  MUFU.RCP R15, R14 ;  /* 0x0000000e000f7308 */ /* 0x000e620000001000 */
[----:B------:R-:W-:Y:S01]  /*1f50*/  BSSY.RECONVERGENT B4, `(.L_x_83) ;  /* 0x0000013000047945 */ /* 0x000fe20003800200 */
[----:B------:R-:W2:Y:S01]  /*1f60*/  LDCU UR4, c[0x0][0x388] ;  /* 0x00007100ff0477ac */ /* 0x000ea20008000800 */
[----:B0-----:R-:W-:Y:S01]  /*1f70*/  FADD R3, -R4, UR15 ;  /* 0x0000000f04037e21 */ /* 0x001fe20008000100 */
[----:B------:R-:W-:-:S03]  /*1f80*/  FADD R4, -R17, UR14 ;  /* 0x0000000e11047e21 */ /* 0x000fc60008000100 */
[----:B------:R-:W-:Y:S01]  /*1f90*/  FMUL R13, R20, R3 ;  /* 0x00000003140d7220 */ /* 0x000fe20000400000 */
[----:B--2---:R-:W-:Y:S01]  /*1fa0*/  FADD R2, -R16, UR4 ;  /* 0x0000000410027e21 */ /* 0x004fe20008000100 */
[----:B-1----:R-:W-:Y:S02]  /*1fb0*/  FFMA R16, -R14, R15, 1 ;  /* 0x3f8000000e107423 */ /* 0x002fe4000000010f */
[----:B------:R-:W-:Y:S02]  /*1fc0*/  FFMA R13, R18, R4, R13 ;  /* 0x00000004120d7223 */ /* 0x000fe4000000000d */
[----:B------:R-:W-:Y:S02]  /*1fd0*/  FFMA R16, R15, R16, R15 ;  /* 0x000000100f107223 */ /* 0x000fe4000000000f */
[----:B------:R-:W-:-:S04]  /*1fe0*/  FFMA R59, R34, R2, R13 ;  /* 0x00000002223b7223 */ /* 0x000fc8000000000d */
[----:B------:R-:W0:Y:S01]  /*1ff0*/  FCHK P0, R59, R14 ;  /* 0x0000000e3b007302 */ /* 0x000e220000000000 */
[----:B------:R-:W-:-:S04]  /*2000*/  FFMA R13, R59, R16, RZ ;  /* 0x000000103b0d7223 */ /* 0x000fc800000000ff */
[----:B------:R-:W-:-:S04]  /*2010*/  FFMA R15, -R14, R13, R59 ;  /* 0x0000000d0e0f7223 */ /* 0x000fc8000000013b */
[----:B------:R-:W-:Y:S01]  /*2020*/  FFMA R13, R16, R15, R13 ;  /* 0x0000000f100d7223 */ /* 0x000fe2000000000d */
[----:B0-----:R-:W-:Y:S06]  /*2030*/  @!P0 BRA `(.L_x_84) ;  /* 0x0000000000108947 */ /* 0x001fec0003800000 */
[----:B------:R-:W-:Y:S02]  /*2040*/  MOV R65, R14 ;  /* 0x0000000e00417202 */ /* 0x000fe40000000f00 */
[----:B------:R-:W-:-:S07]  /*2050*/  MOV R60, 0x2070 ;  /* 0x00002070003c7802 */ /* 0x000fce0000000f00 */
[----:B------:R-:W-:Y:S05]  /*2060*/  CALL.REL.NOINC `($__internal_3_$__cuda_sm3x_div_rn_noftz_f32_slowpath) ;  /* 0x0000004800287944 */ /* 0x000fea0003c00000 */
[----:B------:R-:W-:-:S07]  /*2070*/  MOV R13, R59 ;  /* 0x0000003b000d7202 */ /* 0x000fce0000000f00 */
.L_x_84:
[----:B------:R-:W-:Y:S05]  /*2080*/  BSYNC.RECONVERGENT B4 ;  /* 0x0000000000047941 */ /* 0x000fea0003800200 */
.L_x_83:
[----:B------:R-:W-:-:S04]  /*2090*/  FSETP.GT.AND P0, PT, R13, 1, PT ;  /* 0x3f8000000d00780b */ /* 0x000fc80003f04000 */
[----:B------:R-:W-:-:S13]  /*20a0*/  FSETP.LT.OR P0, PT, R13, RZ, P0 ;  /* 0x000000ff0d00720b */ /* 0x000fda0000701400 */
[----:B------:R-:W-:Y:S05]  /*20b0*/  @P0 BRA `(.L_x_82) ;  /* 0x0000000000c40947 */ /* 0x000fea0003800000 */
[----:B------:R-:W-:Y:S01]  /*20c0*/  FMUL R15, R5, R4 ;  /* 0x00000004050f7220 */ /* 0x000fe20000400000 */
[-C--:B------:R-:W-:Y:S01]  /*20d0*/  FMUL R16, R7, R2.reuse ;  /* 0x0000000207107220 */ /* 0x080fe20000400000 */
[----:B------:R-:W0:Y:S01]  /*20e0*/  MUFU.RCP R17, R14 ;  /* 0x0000000e00117308 */ /* 0x000e220000001000 */
[----:B------:R-:W-:Y:S01]  /*20f0*/  BSSY.RECONVERGENT B4, `(.L_x_85) ;  /* 0x0000013000047945 */ /* 0x000fe20003800200 */
[C---:B------:R-:W-:Y:S01]  /*2100*/  FFMA R2, R12.reuse, R2, -R15 ;  /* 0x000000020c027223 */ /* 0x040fe2000000080f */
[-C--:B------:R-:W-:Y:S01]  /*2110*/  FMUL R12, R12, R3.reuse ;  /* 0x000000030c0c7220 */ /* 0x080fe20000400000 */
[----:B------:R-:W-:Y:S02]  /*2120*/  FFMA R3, R5, R3, -R16 ;  /* 0x0000000305037223 */ /* 0x000fe40000000810 */
[----:B------:R-:W-:Y:S01]  /*2130*/  FMUL R16, R2, R27 ;  /* 0x0000001b02107220 */ /* 0x000fe20000400000 */
[----:B------:R-:W-:-:S03]  /*2140*/  FFMA R4, R7, R4, -R12 ;  /* 0x0000000407047223 */ /* 0x000fc6000000080c */
[----:B------:R-:W-:-:S04]  /*2150*/  FFMA R5, R3, R29, R16 ;  /* 0x0000001d03057223 */ /* 0x000fc80000000010 */
[----:B------:R-:W-:Y:S01]  /*2160*/  FFMA R15, R4, R25, R5 ;  /* 0x00000019040f7223 */ /* 0x000fe20000000005 */
[----:B0-----:R-:W-:-:S03]  /*2170*/  FFMA R12, -R14, R17, 1 ;  /* 0x3f8000000e0c7423 */ /* 0x001fc60000000111 */
[----:B------:R-:W0:Y:S01]  /*2180*/  FCHK P0, R15, R14 ;  /* 0x0000000e0f007302 */ /* 0x000e220000000000 */
[----:B------:R-:W-:-:S04]  /*2190*/  FFMA R5, R17, R12, R17 ;  /* 0x0000000c11057223 */ /* 0x000fc80000000011 */
[----:B------:R-:W-:-:S04]  /*21a0*/  FFMA R7, R5, R15, RZ ;  /* 0x0000000f05077223 */ /* 0x000fc800000000ff */
[----:B------:R-:W-:-:S04]  /*21b0*/  FFMA R12, -R14, R7, R15 ;  /* 0x000000070e0c7223 */ /* 0x000fc8000000010f */
[----:B------:R-:W-:Y:S01]  /*21c0*/  FFMA R59, R5, R12, R7 ;  /* 0x0000000c053b7223 */ /* 0x000fe20000000007 */
[----:B0-----:R-:W-:Y:S06]  /*21d0*/  @!P0 BRA `(.L_x_86) ;  /* 0x0000000000108947 */ /* 0x001fec0003800000 */
[----:B------:R-:W-:Y:S02]  /*21e0*/  MOV R59, R15 ;  /* 0x0000000f003b7202 */ /* 0x000fe40000000f00 */
[----:B------:R-:W-:Y:S02]  /*21f0*/  MOV R65, R14 ;  /* 0x0000000e00417202 */ /* 0x000fe40000000f00 */
[----:B------:R-:W-:-:S07]  /*2200*/  MOV R60, 0x2220 ;  /* 0x00002220003c7802 */ /* 0x000fce0000000f00 */
[----:B------:R-:W-:Y:S05]  /*2210*/  CALL.REL.NOINC `($__internal_3_$__cuda_sm3x_div_rn_noftz_f32_slowpath) ;  /* 0x0000004400bc7944 */ /* 0x000fea0003c00000 */
.L_x_86:
[----:B------:R-:W-:Y:S05]  /*2220*/  BSYNC.RECONVERGENT B4 ;  /* 0x0000000000047941 */ /* 0x000fea0003800200 */
.L_x_85:
[----:B------:R-:W-:-:S05]  /*2230*/  FADD R13, R59, R13 ;  /* 0x0000000d3b0d7221 */ /* 0x000fca0000000000 */
[----:B------:R-:W-:-:S04]  /*2240*/  FSETP.GT.AND P0, PT, R13, 1, PT ;  /* 0x3f8000000d00780b */ /* 0x000fc80003f04000 */
[----:B------:R-:W-:-:S13]  /*2250*/  FSETP.LT.OR P0, PT, R59, RZ, P0 ;  /* 0x000000ff3b00720b */ /* 0x000fda0000701400 */
[----:B------:R-:W-:Y:S05]  /*2260*/  @P0 BRA `(.L_x_82) ;  /* 0x0000000000580947 */ /* 0x000fea0003800000 */
[----:B------:R-:W0:Y:S01]  /*2270*/  MUFU.RCP R7, R14 ;  /* 0x0000000e00077308 */ /* 0x000e220000001000 */
[----:B------:R-:W-:Y:S01]  /*2280*/  FMUL R5, R8, R2 ;  /* 0x0000000208057220 */ /* 0x000fe20000400000 */
[----:B------:R-:W-:Y:S03]  /*2290*/  BSSY.RECONVERGENT B4, `(.L_x_87) ;  /* 0x000000e000047945 */ /* 0x000fe60003800200 */
[----:B------:R-:W-:-:S04]  /*22a0*/  FFMA R5, R10, R3, R5 ;  /* 0x000000030a057223 */ /* 0x000fc80000000005 */
[----:B------:R-:W-:-:S04]  /*22b0*/  FFMA R5, R6, R4, R5 ;  /* 0x0000000406057223 */ /* 0x000fc80000000005 */
[----:B------:R-:W1:Y:S01]  /*22c0*/  FCHK P0, R5, R14 ;  /* 0x0000000e05007302 */ /* 0x000e620000000000 */
[----:B0-----:R-:W-:-:S04]  /*22d0*/  FFMA R2, -R14, R7, 1 ;  /* 0x3f8000000e027423 */ /* 0x001fc80000000107 */
[----:B------:R-:W-:-:S04]  /*22e0*/  FFMA R2, R7, R2, R7 ;  /* 0x0000000207027223 */ /* 0x000fc80000000007 */
[----:B------:R-:W-:-:S04]  /*22f0*/  FFMA R3, R2, R5, RZ ;  /* 0x0000000502037223 */ /* 0x000fc800000000ff */
[----:B------:R-:W-:-:S04]  /*2300*/  FFMA R4, -R14, R3, R5 ;  /* 0x000000030e047223 */ /* 0x000fc80000000105 */
[----:B------:R-:W-:Y:S01]  /*2310*/  FFMA R59, R2, R4, R3 ;  /* 0x00000004023b7223 */ /* 0x000fe20000000003 */
[----:B-1----:R-:W-:Y:S06]  /*2320*/  @!P0 BRA `(.L_x_88) ;  /* 0x0000000000108947 */ /* 0x002fec0003800000 */
[----:B------:R-:W-:Y:S02]  /*2330*/  MOV R59, R5 ;  /* 0x00000005003b7202 */ /* 0x000fe40000000f00 */
[----:B------:R-:W-:Y:S02]  /*2340*/  MOV R65, R14 ;  /* 0x0000000e00417202 */ /* 0x000fe40000000f00 */
[----:B------:R-:W-:-:S07]  /*2350*/  MOV R60, 0x2370 ;  /* 0x00002370003c7802 */ /* 0x000fce0000000f00 */
[----:B------:R-:W-:Y:S05]  /*2360*/  CALL.REL.NOINC `($__internal_3_$__cuda_sm3x_div_rn_noftz_f32_slowpath) ;  /* 0x0000004400687944 */ /* 0x000fea0003c00000 */
.L_x_88:
[----:B------:R-:W-:Y:S05]  /*2370*/  BSYNC.RECONVERGENT B4 ;  /* 0x0000000000047941 */ /* 0x000fea0003800200 */
.L_x_87:
[----:B------:R-:W-:-:S13]  /*2380*/  FSETP.GEU.AND P1, PT, R59, RZ, PT ;  /* 0x000000ff3b00720b */ /* 0x000fda0003f2e000 */
[----:B------:R-:W-:-:S04]  /*2390*/  @P1 FSETP.GEU.AND P0, PT, R59, R22, PT ;  /* 0x000000163b00120b */ /* 0x000fc80003f0e000 */
[----:B------:R-:W-:-:S04]  /*23a0*/  @P1 ISETP.EQ.OR P0, PT, R23, -0x1, !P0 ;  /* 0xffffffff1700180c */ /* 0x000fc80004702670 */
[----:B------:R-:W-:Y:S02]  /*23b0*/  @P1 FSEL R22, R59, R22, P0 ;  /* 0x000000163b161208 */ /* 0x000fe40000000000 */
[----:B------:R-:W-:-:S07]  /*23c0*/  @P1 SEL R23, R11, R23, P0 ;  /* 0x000000170b171207 */ /* 0x000fce0000000000 */
.L_x_82:
[----:B------:R-:W-:Y:S05]  /*23d0*/  BSYNC.RECONVERGENT B3 ;  /* 0x0000000000037941 */ /* 0x000fea0003800200 */
.L_x_81:
[----:B------:R-:W0:Y:S01]  /*23e0*/  LDC.64 R2, c[0x0][0x3b0] ;  /* 0x0000ec00ff027b82 */ /* 0x000e220000000a00 */
[----:B------:R-:W-:Y:S01]  /*23f0*/  LOP3.LUT R5, R11, 0xfffffffe, RZ, 0xc0, !PT ;  /* 0xfffffffe0b057812 */ /* 0x000fe200078ec0ff */
[----:B------:R-:W-:-:S04]  /*2400*/  UMOV UR4, URZ ;  /* 0x000000ff00047c82 */ /* 0x000fc80008000000 */
[----:B0-----:R-:W-:-:S05]  /*2410*/  IMAD.WIDE.U32 R2, R5, 0x30, R2 ;  /* 0x0000003005027825 */ /* 0x001fca00078e0002 */
[----:B------:R-:W-:-:S05]  /*2420*/  IADD3 R3, PT, PT, R3, UR4, RZ ;  /* 0x0000000403037c10 */ /* 0x000fca000fffe0ff */
        /* <DEDUP_REMOVED lines=51> */
.L_x_92:
[----:B------:R-:W-:Y:S05]  /*2760*/  BSYNC.RECONVERGENT B4 ;  /* 0x0000000000047941 */ /* 0x000fea0003800200 */
.L_x_91:
        /* <DEDUP_REMOVED lines=25> */
.L_x_94:
[----:B------:R-:W-:Y:S05]  /*2900*/  BSYNC.RECONVERGENT B4 ;  /* 0x0000000000047941 */ /* 0x000fea0003800200 */
.L_x_93:
        /* <DEDUP_REMOVED lines=20> */
.L_x_96:
[----:B------:R-:W-:Y:S05]  /*2a50*/  BSYNC.RECONVERGENT B4 ;  /* 0x0000000000047941 */ /* 0x000fea0003800200 */
.L_x_95:
[----:B------:R-:W-:Y:S02]  /*2a60*/  FSETP.GEU.AND P1, PT, R59, RZ, PT ;  /* 0x000000ff3b00720b */ /* 0x000fe40003f2e000 */
[----:B------:R-:W-:-:S11]  /*2a70*/  PLOP3.LUT P2, PT, PT, PT, PT, 0x8, 0x80 ;  /* 0x000000000080781c */ /* 0x000fd60003f4e170 */
[----:B------:R-:W-:-:S04]  /*2a80*/  @P1 FSETP.GEU.AND P0, PT, R59, R22, PT ;  /* 0x000000163b00120b */ /* 0x000fc80003f0e000 */
[----:B------:R-:W-:-:S04]  /*2a90*/  @P1 ISETP.EQ.OR P0, PT, R23, -0x1, !P0 ;  /* 0xffffffff1700180c */ /* 0x000fc80004702670 */
[----:B------:R-:W-:Y:S02]  /*2aa0*/  @P1 PLOP3.LUT P2, PT, P0, PT, PT, 0x80, 0x8 ;  /* 0x000000000008181c */ /* 0x000fe4000074f070 */
[----:B------:R-:W-:-:S11]  /*2ab0*/  @P1 FSEL R22, R59, R22, P0 ;  /* 0x000000163b161208 */ /* 0x000fd60000000000 */
[----:B------:R-:W-:-:S07]  /*2ac0*/  @P2 IADD3 R23, PT, PT, R11, 0x1, RZ ;  /* 0x000000010b172810 */ /* 0x000fce0007ffe0ff */
.L_x_90:
[----:B------:R-:W-:Y:S05]  /*2ad0*/  BSYNC.RECONVERGENT B3 ;  /* 0x0000000000037941 */ /* 0x000fea0003800200 */
.L_x_89:
[----:B------:R-:W-:-:S04]  /*2ae0*/  IADD3 R11, P0, PT, R11, 0x2, RZ ;  /* 0x000000020b0b7810 */ /* 0x000fc80007f1e0ff */
[----:B------:R-:W-:Y:S02]  /*2af0*/  IADD3.X R9, PT, PT, RZ, R9, RZ, P0, !PT ;  /* 0x00000009ff097210 */ /* 0x000fe400007fe4ff */
[----:B------:R-:W-:-:S04]  /*2b00*/  ISETP.NE.U32.AND P0, PT, R11, UR11, PT ;  /* 0x0000000b0b007c0c */ /* 0x000fc8000bf05070 */
[----:B------:R-:W-:-:S13]  /*2b10*/  ISETP.NE.AND.EX P0, PT, R9, UR12, PT, P0 ;  /* 0x0000000c09007c0c */ /* 0x000fda000bf05300 */
[----:B------:R-:W-:Y:S05]  /*2b20*/  @P0 BRA `(.L_x_97) ;  /* 0xfffffff000780947 */ /* 0x000fea000383ffff */
[----:B------:R-:W-:Y:S02]  /*2b30*/  MOV R2, UR11 ;  /* 0x0000000b00027c02 */ /* 0x000fe40008000f00 */
[----:B------:R-:W-:-:S07]  /*2b40*/  MOV R3, UR12 ;  /* 0x0000000c00037c02 */ /* 0x000fce0008000f00 */
.L_x_80:
[----:B------:R-:W-:Y:S01]  /*2b50*/  UISETP.NE.U32.AND UP0, UPT, UR5, URZ, UPT ;  /* 0x000000ff0500728c */ /* 0x000fe2000bf05070 */
[----:B------:R-:W-:Y:S03]  /*2b60*/  BSSY.RECONVERGENT B3, `(.L_x_79) ;  /* 0x000006e000037945 */ /* 0x000fe60003800200 */
[----:B------:R-:W-:-:S09]  /*2b70*/  UISETP.NE.AND.EX UP0, UPT, URZ, URZ, UPT, UP0 ;  /* 0x000000ffff00728c */ /* 0x000fd2000bf05300 */
[----:B------:R-:W-:Y:S05]  /*2b80*/  BRA.U !UP0, `(.L_x_98) ;  /* 0x0000000508ac7547 */ /* 0x000fea000b800000 */
[----:B------:R-:W0:Y:S01]  /*2b90*/  LDC.64 R4, c[0x0][0x3b0] ;  /* 0x0000ec00ff047b82 */ /* 0x000e220000000a00 */
[----:B------:R-:W-:Y:S02]  /*2ba0*/  IMAD R3, R3, 0x30, RZ ;  /* 0x0000003003037824 */ /* 0x000fe400078e02ff */
[----:B0-----:R-:W-:-:S05]  /*2bb0*/  IMAD.WIDE.U32 R4, R2, 0x30, R4 ;  /* 0x0000003002047825 */ /* 0x001fca00078e0004 */
[----:B------:R-:W-:-:S05]  /*2bc0*/  IADD3 R5, PT, PT, R5, R3, RZ ;  /* 0x0000000305057210 */ /* 0x000fca0007ffe0ff */
[----:B------:R-:W2:Y:S04]  /*2bd0*/  LDG.E R15, desc[UR8][R4.64+0x8] ;  /* 0x00000808040f7981 */ /* 0x000ea8000c1e1900 */
[----:B------:R-:W2:Y:S04]  /*2be0*/  LDG.E R6, desc[UR8][R4.64+0x20] ;  /* 0x0000200804067981 */ /* 0x000ea8000c1e1900 */
[----:B------:R-:W3:Y:S04]  /*2bf0*/  LDG.E R13, desc[UR8][R4.64+0x4] ;  /* 0x00000408040d7981 */ /* 0x000ee8000c1e1900 */
[----:B------:R-:W3:Y:S04]  /*2c00*/  LDG.E R8, desc[UR8][R4.64+0x1c] ;  /* 0x00001c0804087981 */ /* 0x000ee8000c1e1900 */
[----:B------:R-:W4:Y:S04]  /*2c10*/  LDG.E R9, desc[UR8][R4.64] ;  /* 0x0000000804097981 */ /* 0x000f28000c1e1900 */
[----:B------:R-:W4:Y:S04]  /*2c20*/  LDG.E R10, desc[UR8][R4.64+0x18] ;  /* 0x00001808040a7981 */ /* 0x000f28000c1e1900 */
[----:B------:R-:W5:Y:S04]  /*2c30*/  LDG.E R14, desc[UR8][R4.64+0x10] ;  /* 0x00001008040e7981 */ /* 0x000f68000c1e1900 */
[----:B------:R-:W5:Y:S04]  /*2c40*/  LDG.E R16, desc[UR8][R4.64+0xc] ;  /* 0x00000c0804107981 */ /* 0x000f68000c1e1900 */
[----:B------:R-:W5:Y:S01]  /*2c50*/  LDG.E R12, desc[UR8][R4.64+0x14] ;  /* 0x00001408040c7981 */ /* 0x000f62000c1e1900 */
[----:B------:R-:W-:Y:S01]  /*2c60*/  UMOV UR14, 0xd9d7bdbb ;  /* 0xd9d7bdbb000e7882 */ /* 0x000fe20000000000 */
[----:B------:R-:W-:Y:S01]  /*2c70*/  UMOV UR15, 0x3ddb7cdf ;  /* 0x3ddb7cdf000f7882 */ /* 0x000fe20000000000 */
[----:B--2---:R-:W-:-:S04]  /*2c80*/  FADD R6, -R15, R6 ;  /* 0x000000060f067221 */ /* 0x004fc80000000100 */
[----:B------:R-:W-:Y:S01]  /*2c90*/  FMUL R7, R6, R29 ;  /* 0x0000001d06077220 */ /* 0x000fe20000400000 */
[----:B---3--:R-:W-:-:S04]  /*2ca0*/  FADD R8, -R13, R8 ;  /* 0x000000080d087221 */ /* 0x008fc80000000100 */
[----:B------:R-:W-:Y:S01]  /*2cb0*/  FMUL R3, R8, R25 ;  /* 0x0000001908037220 */ /* 0x000fe20000400000 */
[----:B----4-:R-:W-:-:S03]  /*2cc0*/  FADD R10, -R9, R10 ;  /* 0x0000000a090a7221 */ /* 0x010fc60000000100 */
[----:B------:R-:W-:Y:S01]  /*2cd0*/  FFMA R17, R6, R27, -R3 ;  /* 0x0000001b06117223 */ /* 0x000fe20000000803 */
[----:B-----5:R-:W-:Y:S01]  /*2ce0*/  FADD R14, -R13, R14 ;  /* 0x0000000e0d0e7221 */ /* 0x020fe20000000100 */
[C---:B------:R-:W-:Y:S01]  /*2cf0*/  FFMA R19, R10.reuse, R25, -R7 ;  /* 0x000000190a137223 */ /* 0x040fe20000000807 */
[----:B------:R-:W-:Y:S01]  /*2d00*/  FMUL R7, R10, R27 ;  /* 0x0000001b0a077220 */ /* 0x000fe20000400000 */
[----:B------:R-:W-:Y:S02]  /*2d10*/  FADD R16, -R9, R16 ;  /* 0x0000001009107221 */ /* 0x000fe40000000100 */
[----:B------:R-:W-:Y:S01]  /*2d20*/  FMUL R3, R14, R19 ;  /* 0x000000130e037220 */ /* 0x000fe20000400000 */
        /* <DEDUP_REMOVED lines=12> */
[----:B------:R-:W-:Y:S01]  /*2df0*/  FADD R5, -R9, UR14 ;  /* 0x0000000e09057e21 */ /* 0x000fe20008000100 */
[----:B-1----:R-:W-:Y:S02]  /*2e00*/  FFMA R7, -R11, R18, 1 ;  /* 0x3f8000000b077423 */ /* 0x002fe40000000112 */
[----:B------:R-:W-:Y:S01]  /*2e10*/  FMUL R4, R19, R3 ;  /* 0x0000000313047220 */ /* 0x000fe20000400000 */
[----:B--2---:R-:W-:Y:S01]  /*2e20*/  FADD R9, -R15, UR4 ;  /* 0x000000040f097e21 */ /* 0x004fe20008000100 */
[----:B------:R-:W-:-:S02]  /*2e30*/  FFMA R18, R18, R7, R18 ;  /* 0x0000000712127223 */ /* 0x000fc40000000012 */
[----:B------:R-:W-:-:S04]  /*2e40*/  FFMA R4, R17, R5, R4 ;  /* 0x0000000511047223 */ /* 0x000fc80000000004 */
        /* <DEDUP_REMOVED lines=10> */
.L_x_100:
[----:B------:R-:W-:Y:S05]  /*2ef0*/  BSYNC.RECONVERGENT B4 ;  /* 0x0000000000047941 */ /* 0x000fea0003800200 */
.L_x_99:
        /* <DEDUP_REMOVED lines=25> */
.L_x_102:
[----:B------:R-:W-:Y:S05]  /*3090*/  BSYNC.RECONVERGENT B4 ;  /* 0x0000000000047941 */ /* 0x000fea0003800200 */
.L_x_101:
        /* <DEDUP_REMOVED lines=20> */
.L_x_104:
[----:B------:R-:W-:Y:S05]  /*31e0*/  BSYNC.RECONVERGENT B4 ;  /* 0x0000000000047941 */ /* 0x000fea0003800200 */
.L_x_103:
[----:B------:R-:W-:-:S13]  /*31f0*/  FSETP.GEU.AND P1, PT, R59, RZ, PT ;  /* 0x000000ff3b00720b */ /* 0x000fda0003f2e000 */
[----:B------:R-:W-:-:S04]  /*3200*/  @P1 FSETP.GEU.AND P0, PT, R59, R22, PT ;  /* 0x000000163b00120b */ /* 0x000fc80003f0e000 */
[----:B------:R-:W-:-:S04]  /*3210*/  @P1 ISETP.EQ.OR P0, PT, R23, -0x1, !P0 ;  /* 0xffffffff1700180c */ /* 0x000fc80004702670 */
[----:B------:R-:W-:Y:S02]  /*3220*/  @P1 SEL R23, R2, R23, P0 ;  /* 0x0000001702171207 */ /* 0x000fe40000000000 */
[----:B------:R-:W-:-:S07]  /*3230*/  @P1 FSEL R22, R59, R22, P0 ;  /* 0x000000163b161208 */ /* 0x000fce0000000000 */
.L_x_98:
[----:B------:R-:W-:Y:S05]  /*3240*/  BSYNC.RECONVERGENT B3 ;  /* 0x0000000000037941 */ /* 0x000fea0003800200 */
.L_x_79:
[----:B------:R-:W-:Y:S01]  /*3250*/  ISETP.NE.AND P0, PT, R23, -0x1, PT ;  /* 0xffffffff1700780c */ /* 0x000fe20003f05270 */
[----:B------:R-:W-:Y:S01]  /*3260*/  BSSY.RECONVERGENT B3, `(.L_x_105) ;  /* 0x0000304000037945 */ /* 0x000fe20003800200 */
[----:B------:R-:W-:Y:S02]  /*3270*/  PRMT R4, RZ, 0x7610, R4 ;  /* 0x00007610ff047816 */ /* 0x000fe40000000004 */
[----:B------:R-:W-:Y:S02]  /*3280*/  PRMT R3, RZ, 0x7610, R3 ;  /* 0x00007610ff037816 */ /* 0x000fe40000000003 */
[----:B------:R-:W-:Y:S02]  /*3290*/  PRMT R2, RZ, 0x7610, R2 ;  /* 0x00007610ff027816 */ /* 0x000fe40000000002 */
[----:B------:R-:W-:-:S05]  /*32a0*/  PRMT R21, RZ, 0x7610, R21 ;  /* 0x00007610ff157816 */ /* 0x000fca0000000015 */
[----:B------:R-:W-:Y:S05]  /*32b0*/  @!P0 BRA `(.L_x_106) ;  /* 0x0000002c00f88947 */ /* 0x000fea0003800000 */
[----:B------:R-:W0:Y:S02]  /*32c0*/  LDC.64 R8, c[0x0][0x3b0] ;  /* 0x0000ec00ff087b82 */ /* 0x000e240000000a00 */
[----:B0-----:R-:W-:-:S05]  /*32d0*/  IMAD.WIDE R8, R23, 0x30, R8 ;  /* 0x0000003017087825 */ /* 0x001fca00078e0208 */
[----:B------:R-:W2:Y:S04]  /*32e0*/  LDG.E.U8 R3, desc[UR8][R8.64+0x28] ;  /* 0x0000280808037981 */ /* 0x000ea8000c1e1100 */
[----:B------:R-:W3:Y:S01]  /*32f0*/  LDG.E R2, desc[UR8][R8.64+0x24] ;  /* 0x0000240808027981 */ /* 0x000ee2000c1e1900 */
[----:B--2---:R-:W-:Y:S02]  /*3300*/  ISETP.NE.AND P0, PT, R3, RZ, PT ;  /* 0x000000ff0300720c */ /* 0x004fe40003f05270 */
[C---:B---3--:R-:W-:Y:S02]  /*3310*/  PRMT R5, R2.reuse, 0x7772, RZ ;  /* 0x0000777202057816 */ /* 0x048fe400000000ff */
[C---:B------:R-:W-:Y:S02]  /*3320*/  PRMT R4, R2.reuse, 0x7770, RZ ;  /* 0x0000777002047816 */ /* 0x040fe400000000ff */
[----:B------:R-:W-:-:S02]  /*3330*/  PRMT R3, R2, 0x7771, RZ ;  /* 0x0000777102037816 */ /* 0x000fc400000000ff */
[----:B------:R-:W-:Y:S02]  /*3340*/  PRMT R21, R2, 0x7773, RZ ;  /* 0x0000777302157816 */ /* 0x000fe400000000ff */
[----:B------:R-:W-:-:S03]  /*3350*/  PRMT R2, R5, 0x7610, R2 ;  /* 0x0000761005027816 */ /* 0x000fc60000000002 */
[----:B------:R-:W-:Y:S05]  /*3360*/  @P0 BRA `(.L_x_106) ;  /* 0x0000002c00cc0947 */ /* 0x000fea0003800000 */
[----:B------:R-:W2:Y:S01]  /*3370*/  LDG.E R7, desc[UR8][R8.64] ;  /* 0x0000000808077981 */ /* 0x000ea2000c1e1900 */
[----:B------:R-:W0:Y:S03]  /*3380*/  LDC.64 R10, c[0x0][0x3c8] ;  /* 0x0000f200ff0a7b82 */ /* 0x000e260000000a00 */
[----:B------:R-:W2:Y:S04]  /*3390*/  LDG.E R14, desc[UR8][R8.64+0xc] ;  /* 0x00000c08080e7981 */ /* 0x000ea8000c1e1900 */
[----:B------:R-:W3:Y:S04]  /*33a0*/  LDG.E R5, desc[UR8][R8.64+0x8] ;  /* 0x0000080808057981 */ /* 0x000ee8000c1e1900 */
[----:B------:R-:W3:Y:S04]  /*33b0*/  LDG.E R16, desc[UR8][R8.64+0x20] ;  /* 0x0000200808107981 */ /* 0x000ee8000c1e1900 */
[----:B------:R-:W4:Y:S04]  /*33c0*/  LDG.E R12, desc[UR8][R8.64+0x14] ;  /* 0x00001408080c7981 */ /* 0x000f28000c1e1900 */
[----:B------:R-:W4:Y:S04]  /*33d0*/  LDG.E R18, desc[UR8][R8.64+0x18] ;  /* 0x0000180808127981 */ /* 0x000f28000c1e1900 */
[----:B------:R-:W4:Y:S04]  /*33e0*/  LDG.E R6, desc[UR8][R8.64+0x4] ;  /* 0x0000040808067981 */ /* 0x000f28000c1e1900 */
[----:B------:R-:W4:Y:S04]  /*33f0*/  LDG.E R15, desc[UR8][R8.64+0x1c] ;  /* 0x00001c08080f7981 */ /* 0x000f28000c1e1900 */
[----:B------:R-:W4:Y:S04]  /*3400*/  LDG.E R13, desc[UR8][R8.64+0x10] ;  /* 0x00001008080d7981 */ /* 0x000f28000c1e1900 */
[----:B------:R1:W5:Y:S01]  /*3410*/  LDG.E R20, desc[UR8][R8.64+0x2c] ;  /* 0x00002c0808147981 */ /* 0x000362000c1e1900 */
[----:B0-----:R-:W-:Y:S01]  /*3420*/  ISETP.GE.U32.AND P0, PT, R10, 0x1, PT ;  /* 0x000000010a00780c */ /* 0x001fe20003f06070 */
[----:B------:R-:W-:Y:S03]  /*3430*/  BSSY.RECONVERGENT B0, `(.L_x_107) ;  /* 0x000001d000007945 */ /* 0x000fe60003800200 */
[----:B------:R-:W-:Y:S01]  /*3440*/  ISETP.GE.AND.EX P0, PT, R11, RZ, PT, P0 ;  /* 0x000000ff0b00720c */ /* 0x000fe20003f06300 */
[----:B--2---:R-:W-:Y:S01]  /*3450*/  FADD R14, R7, -R14 ;  /* 0x8000000e070e7221 */ /* 0x004fe20000000000 */
[C---:B---3--:R-:W-:Y:S01]  /*3460*/  FADD R16, R5.reuse, -R16 ;  /* 0x8000001005107221 */ /* 0x048fe20000000000 */
[----:B----4-:R-:W-:-:S03]  /*3470*/  FADD R12, R5, -R12 ;  /* 0x8000000c050c7221 */ /* 0x010fc60000000000 */
[----:B------:R-:W-:Y:S01]  /*3480*/  FMUL R5, R14, R16 ;  /* 0x000000100e057220 */ /* 0x000fe20000400000 */
[----:B------:R-:W-:Y:S01]  /*3490*/  FADD R18, R7, -R18 ;  /* 0x8000001207127221 */ /* 0x000fe20000000000 */
[C---:B------:R-:W-:Y:S01]  /*34a0*/  FADD R15, R6.reuse, -R15 ;  /* 0x8000000f060f7221 */ /* 0x040fe20000000000 */
[----:B------:R-:W-:-:S03]  /*34b0*/  FADD R13, R6, -R13 ;  /* 0x8000000d060d7221 */ /* 0x000fc60000000000 */
[CC--:B------:R-:W-:Y:S01]  /*34c0*/  FMUL R34, R12.reuse, R15.reuse ;  /* 0x0000000f0c227220 */ /* 0x0c0fe20000400000 */
[-C--:B------:R-:W-:Y:S01]  /*34d0*/  FFMA R6, R12, R18.reuse, -R5 ;  /* 0x000000120c067223 */ /* 0x080fe20000000805 */
[C---:B------:R-:W-:Y:S02]  /*34e0*/  FMUL R5, R13.reuse, R18 ;  /* 0x000000120d057220 */ /* 0x040fe40000400000 */
[----:B------:R-:W-:Y:S01]  /*34f0*/  FFMA R59, R13, R16, -R34 ;  /* 0x000000100d3b7223 */ /* 0x000fe20000000822 */
[----:B-1----:R-:W-:Y:S01]  /*3500*/  FMUL R8, R6, R6 ;  /* 0x0000000606087220 */ /* 0x002fe20000400000 */
[----:B------:R-:W-:-:S03]  /*3510*/  FFMA R5, R14, R15, -R5 ;  /* 0x0000000f0e057223 */ /* 0x000fc60000000805 */
[----:B------:R-:W-:-:S04]  /*3520*/  FFMA R8, R59, R59, R8 ;  /* 0x0000003b3b087223 */ /* 0x000fc80000000008 */
[----:B------:R-:W-:-:S05]  /*3530*/  FFMA R48, R5, R5, R8 ;  /* 0x0000000505307223 */ /* 0x000fca0000000008 */
[----:B------:R-:W-:Y:S01]  /*3540*/  IADD3 R7, PT, PT, R48, -0xd000000, RZ ;  /* 0xf300000030077810 */ /* 0x000fe20007ffe0ff */
[----:B------:R0:W1:Y:S03]  /*3550*/  MUFU.RSQ R9, R48 ;  /* 0x0000003000097308 */ /* 0x0000660000001400 */
[----:B------:R-:W-:-:S13]  /*3560*/  ISETP.GT.U32.AND P1, PT, R7, 0x727fffff, PT ;  /* 0x727fffff0700780c */ /* 0x000fda0003f24070 */
[----:B0-----:R-:W-:Y:S05]  /*3570*/  @!P1 BRA `(.L_x_108) ;  /* 0x0000000000109947 */ /* 0x001fea0003800000 */
[----:B------:R-:W-:-:S07]  /*3580*/  MOV R50, 0x35a0 ;  /* 0x000035a000327802 */ /* 0x000fce0000000f00 */
[----:B-1---5:R-:W-:Y:S05]  /*3590*/  CALL.REL.NOINC `($__internal_2_$__cuda_sm20_sqrt_rn_f32_slowpath) ;  /* 0x0000003000847944 */ /* 0x022fea0003c00000 */
[----:B------:R-:W-:Y:S01]  /*35a0*/  MOV R7, R51 ;  /* 0x0000003300077202 */ /* 0x000fe20000000f00 */
[----:B------:R-:W-:Y:S06]  /*35b0*/  BRA `(.L_x_109) ;  /* 0x0000000000107947 */ /* 0x000fec0003800000 */
.L_x_108:
[----:B-1----:R-:W-:Y:S01]  /*35c0*/  FMUL.FTZ R7, R48, R9 ;  /* 0x0000000930077220 */ /* 0x002fe20000410000 */
[----:B------:R-:W-:-:S03]  /*35d0*/  FMUL.FTZ R9, R9, 0.5 ;  /* 0x3f00000009097820 */ /* 0x000fc60000410000 */
[----:B------:R-:W-:-:S04]  /*35e0*/  FFMA R8, -R7, R7, R48 ;  /* 0x0000000707087223 */ /* 0x000fc80000000130 */
[----:B------:R-:W-:-:S07]  /*35f0*/  FFMA R7, R8, R9, R7 ;  /* 0x0000000908077223 */ /* 0x000fce0000000007 */
.L_x_109:
[----:B------:R-:W-:Y:S05]  /*3600*/  BSYNC.RECONVERGENT B0 ;  /* 0x0000000000007941 */ /* 0x000fea0003800200 */
.L_x_107:
        /* <DEDUP_REMOVED lines=11> */
[----:B-----5:R-:W-:Y:S05]  /*36c0*/  CALL.REL.NOINC `($__internal_3_$__cuda_sm3x_div_rn_noftz_f32_slowpath) ;  /* 0x0000003000907944 */ /* 0x020fea0003c00000 */
[----:B------:R-:W-:-:S07]  /*36d0*/  MOV R18, R59 ;  /* 0x0000003b00127202 */ /* 0x000fce0000000f00 */
.L_x_111:
[----:B------:R-:W-:Y:S05]  /*36e0*/  BSYNC.RECONVERGENT B4 ;  /* 0x0000000000047941 */ /* 0x000fea0003800200 */
.L_x_110:
        /* <DEDUP_REMOVED lines=12> */
[----:B-----5:R-:W-:Y:S05]  /*37b0*/  CALL.REL.NOINC `($__internal_3_$__cuda_sm3x_div_rn_noftz_f32_slowpath) ;  /* 0x0000003000547944 */ /* 0x020fea0003c00000 */
[----:B------:R-:W-:-:S07]  /*37c0*/  MOV R16, R59 ;  /* 0x0000003b00107202 */ /* 0x000fce0000000f00 */
.L_x_113:
[----:B------:R-:W-:Y:S05]  /*37d0*/  BSYNC.RECONVERGENT B4 ;  /* 0x0000000000047941 */ /* 0x000fea0003800200 */
.L_x_112:
        /* <DEDUP_REMOVED lines=14> */
.L_x_115:
[----:B------:R-:W-:Y:S05]  /*38c0*/  BSYNC.RECONVERGENT B4 ;  /* 0x0000000000047941 */ /* 0x000fea0003800200 */
.L_x_114:
[----:B------:R-:W-:Y:S01]  /*38d0*/  HFMA2 R19, -RZ, RZ, 0, 0 ;  /* 0x00000000ff137431 */ /* 0x000fe200000001ff */
[----:B------:R-:W-:Y:S01]  /*38e0*/  MOV R17, RZ ;  /* 0x000000ff00117202 */ /* 0x000fe20000000f00 */
[----:B------:R-:W-:Y:S01]  /*38f0*/  HFMA2 R15, -RZ, RZ, 0, 0 ;  /* 0x00000000ff0f7431 */ /* 0x000fe200000001ff */
[----:B------:R-:W-:Y:S06]  /*3900*/  @!P0 BRA `(.L_x_116) ;  /* 0x0000002800208947 */ /* 0x000fec0003800000 */
[----:B------:R-:W-:Y:S01]  /*3910*/  LOP3.LUT R59, R4, 0xff, RZ, 0xc0, !PT ;  /* 0x000000ff043b7812 */ /* 0x000fe200078ec0ff */
[----:B------:R-:W0:Y:S01]  /*3920*/  LDCU.64 UR14, c[0x0][0x380] ;  /* 0x00007000ff0e77ac */ /* 0x000e220008000a00 */
[----:B------:R-:W-:Y:S01]  /*3930*/  MOV R5, 0x3b808081 ;  /* 0x3b80808100057802 */ /* 0x000fe20000000f00 */
[----:B------:R-:W-:Y:S01]  /*3940*/  BSSY.RECONVERGENT B4, `(.L_x_117) ;  /* 0x0000012000047945 */ /* 0x000fe20003800200 */
[----:B------:R-:W-:Y:S01]  /*3950*/  MOV R4, 0x437f0000 ;  /* 0x437f000000047802 */ /* 0x000fe20000000f00 */
[----:B------:R-:W1:Y:S01]  /*3960*/  LDCU UR4, c[0x0][0x388] ;  /* 0x00007100ff0477ac */ /* 0x000e620008000800 */
[----:B------:R-:W2:Y:S03]  /*3970*/  I2F.U16 R59, R59 ;  /* 0x0000003b003b7306 */ /* 0x000ea60000101000 */
[----:B------:R-:W-:-:S04]  /*3980*/  FFMA R4, R5, -R4, 1 ;  /* 0x3f80000005047423 */ /* 0x000fc80000000804 */
[----:B------:R-:W-:Y:S01]  /*3990*/  FFMA R4, R4, R5, 0.0039215688593685626984 ;  /* 0x3b80808104047423 */ /* 0x000fe20000000005 */
[C---:B0-----:R-:W-:Y:S01]  /*39a0*/  FFMA R12, R22.reuse, R29, UR14 ;  /* 0x0000000e160c7e23 */ /* 0x041fe2000800001d */
[C---:B------:R-:W-:Y:S01]  /*39b0*/  FFMA R11, R22.reuse, R27, UR15 ;  /* 0x0000000f160b7e23 */ /* 0x040fe2000800001b */
[----:B--2---:R-:W0:Y:S01]  /*39c0*/  FCHK P0, R59, 255 ;  /* 0x437f00003b007902 */ /* 0x004e220000000000 */
[----:B------:R-:W-:Y:S01]  /*39d0*/  FFMA R13, R59, R4, RZ ;  /* 0x000000043b0d7223 */ /* 0x000fe200000000ff */
[----:B-1----:R-:W-:-:S03]  /*39e0*/  FFMA R10, R22, R25, UR4 ;  /* 0x00000004160a7e23 */ /* 0x002fc60008000019 */
[----:B------:R-:W-:-:S04]  /*39f0*/  FFMA R5, R13, -255, R59 ;  /* 0xc37f00000d057823 */ /* 0x000fc8000000003b */
[----:B------:R-:W-:Y:S01]  /*3a00*/  FFMA R13, R4, R5, R13 ;  /* 0x00000005040d7223 */ /* 0x000fe2000000000d */
[----:B0-----:R-:W-:Y:S06]  /*3a10*/  @!P0 BRA `(.L_x_118) ;  /* 0x0000000000108947 */ /* 0x001fec0003800000 */
[----:B------:R-:W-:Y:S02]  /*3a20*/  MOV R65, 0x437f0000 ;  /* 0x437f000000417802 */ /* 0x000fe40000000f00 */
[----:B------:R-:W-:-:S07]  /*3a30*/  MOV R60, 0x3a50 ;  /* 0x00003a50003c7802 */ /* 0x000fce0000000f00 */
[----:B-----5:R-:W-:Y:S05]  /*3a40*/  CALL.REL.NOINC `($__internal_3_$__cuda_sm3x_div_rn_noftz_f32_slowpath) ;  /* 0x0000002c00b07944 */ /* 0x020fea0003c00000 */
[----:B------:R-:W-:-:S07]  /*3a50*/  MOV R13, R59 ;  /* 0x0000003b000d7202 */ /* 0x000fce0000000f00 */
.L_x_118:
[----:B------:R-:W-:Y:S05]  /*3a60*/  BSYNC.RECONVERGENT B4 ;  /* 0x0000000000047941 */ /* 0x000fea0003800200 */
.L_x_117:
[----:B------:R-:W-:Y:S01]  /*3a70*/  LOP3.LUT R3, R3, 0xff, RZ, 0xc0, !PT ;  /* 0x000000ff03037812 */ /* 0x000fe200078ec0ff */
[----:B------:R-:W-:Y:S01]  /*3a80*/  HFMA2 R9, -RZ, RZ, 0.9375, -7.688999176025390625e-06 ;  /* 0x3b808081ff097431 */ /* 0x000fe200000001ff */
[----:B------:R-:W-:Y:S01]  /*3a90*/  MOV R4, 0x437f0000 ;  /* 0x437f000000047802 */ /* 0x000fe20000000f00 */
[----:B------:R-:W-:Y:S01]  /*3aa0*/  BSSY.RECONVERGENT B4, `(.L_x_119) ;  /* 0x000000d000047945 */ /* 0x000fe20003800200 */
[----:B------:R-:W0:Y:S03]  /*3ab0*/  I2F.U16 R59, R3 ;  /* 0x00000003003b7306 */ /* 0x000e260000101000 */
[----:B------:R-:W-:-:S04]  /*3ac0*/  FFMA R4, R9, -R4, 1 ;  /* 0x3f80000009047423 */ /* 0x000fc80000000804 */
[----:B------:R-:W-:Y:S01]  /*3ad0*/  FFMA R9, R4, R9, 0.0039215688593685626984 ;  /* 0x3b80808104097423 */ /* 0x000fe20000000009 */
[----:B0-----:R-:W0:Y:S03]  /*3ae0*/  FCHK P0, R59, 255 ;  /* 0x437f00003b007902 */ /* 0x001e260000000000 */
[----:B------:R-:W-:-:S04]  /*3af0*/  FFMA R4, R9, R59, RZ ;  /* 0x0000003b09047223 */ /* 0x000fc800000000ff */
[----:B------:R-:W-:-:S04]  /*3b00*/  FFMA R5, R4, -255, R59 ;  /* 0xc37f000004057823 */ /* 0x000fc8000000003b */
[----:B------:R-:W-:Y:S01]  /*3b10*/  FFMA R9, R9, R5, R4 ;  /* 0x0000000509097223 */ /* 0x000fe20000000004 */
[----:B0-----:R-:W-:Y:S06]  /*3b20*/  @!P0 BRA `(.L_x_120) ;  /* 0x0000000000108947 */ /* 0x001fec0003800000 */
[----:B------:R-:W-:Y:S02]  /*3b30*/  MOV R65, 0x437f0000 ;  /* 0x437f000000417802 */ /* 0x000fe40000000f00 */
[----:B------:R-:W-:-:S07]  /*3b40*/  MOV R60, 0x3b60 ;  /* 0x00003b60003c7802 */ /* 0x000fce0000000f00 */
[----:B-----5:R-:W-:Y:S05]  /*3b50*/  CALL.REL.NOINC `($__internal_3_$__cuda_sm3x_div_rn_noftz_f32_slowpath) ;  /* 0x0000002c006c7944 */ /* 0x020fea0003c00000 */
[----:B------:R-:W-:-:S07]  /*3b60*/  MOV R9, R59 ;  /* 0x0000003b00097202 */ /* 0x000fce0000000f00 */
.L_x_120:
[----:B------:R-:W-:Y:S05]  /*3b70*/  BSYNC.RECONVERGENT B4 ;  /* 0x0000000000047941 */ /* 0x000fea0003800200 */
.L_x_119:
        /* <DEDUP_REMOVED lines=16> */
.L_x_122:
[----:B------:R-:W-:Y:S05]  /*3c80*/  BSYNC.RECONVERGENT B4 ;  /* 0x0000000000047941 */ /* 0x000fea0003800200 */
.L_x_121:
[----:B------:R-:W-:Y:S01]  /*3c90*/  HFMA2 R15, -RZ, RZ, 0, 0 ;  /* 0x00000000ff0f7431 */ /* 0x000fe200000001ff */
[----:B------:R-:W-:Y:S01]  /*3ca0*/  CS2R R6, SRZ ;  /* 0x0000000000067805 */ /* 0x000fe2000001ff00 */
[----:B------:R-:W-:Y:S01]  /*3cb0*/  HFMA2 R19, -RZ, RZ, 0, 0 ;  /* 0x00000000ff137431 */ /* 0x000fe200000001ff */
[----:B------:R-:W-:-:S07]  /*3cc0*/  MOV R17, RZ ;  /* 0x000000ff00117202 */ /* 0x000fce0000000f00 */
.L_x_178:
[----:B-----5:R-:W0:Y:S01]  /*3cd0*/  LDC.64 R2, c[0x0][0x3c0] ;  /* 0x0000f000ff027b82 */ /* 0x020e220000000a00 */
[----:B------:R-:W-:Y:S01]  /*3ce0*/  IMAD R5, R6, 0x1c, RZ ;  /* 0x0000001c06057824 */ /* 0x000fe200078e02ff */
[----:B------:R-:W1:Y:S06]  /*3cf0*/  LDCU.64 UR14, c[0x0][0x3c8] ;  /* 0x00007900ff0e77ac */ /* 0x000e6c0008000a00 */
[----:B------:R-:W2:Y:S01]  /*3d00*/  LDC.64 R34, c[0x0][0x3b8] ;  /* 0x0000ee00ff227b82 */ /* 0x000ea20000000a00 */
[----:B0-----:R-:W-:-:S05]  /*3d10*/  IMAD.WIDE.U32 R48, R7, 0x1c, R2 ;  /* 0x0000001c07307825 */ /* 0x001fca00078e0002 */
[----:B------:R-:W-:-:S05]  /*3d20*/  IADD3 R49, PT, PT, R49, R5, RZ ;  /* 0x0000000531317210 */ /* 0x000fca0007ffe0ff */
[----:B------:R-:W3:Y:S04]  /*3d30*/  LDG.E R44, desc[UR8][R48.64+0x4] ;  /* 0x00000408302c7981 */ /* 0x000ee8000c1e1900 */
[----:B------:R-:W4:Y:S04]  /*3d40*/  LDG.E R59, desc[UR8][R48.64] ;  /* 0x00000008303b7981 */ /* 0x000f28000c1e1900 */
[----:B------:R-:W4:Y:S04]  /*3d50*/  LDG.E R45, desc[UR8][R48.64+0x8] ;  /* 0x00000808302d7981 */ /* 0x000f28000c1e1900 */
[----:B-----5:R0:W5:Y:S04]  /*3d60*/  LDG.E R5, desc[UR8][R48.64+0xc] ;  /* 0x00000c0830057981 */ /* 0x020168000c1e1900 */
[----:B------:R0:W5:Y:S04]  /*3d70*/  LDG.E R4, desc[UR8][R48.64+0x10] ;  /* 0x0000100830047981 */ /* 0x000168000c1e1900 */
[----:B------:R0:W5:Y:S04]  /*3d80*/  LDG.E R3, desc[UR8][R48.64+0x14] ;  /* 0x0000140830037981 */ /* 0x000168000c1e1900 */
[----:B------:R0:W5:Y:S01]  /*3d90*/  LDG.E R2, desc[UR8][R48.64+0x18] ;  /* 0x0000180830027981 */ /* 0x000162000c1e1900 */
[----:B------:R-:W-:Y:S01]  /*3da0*/  IADD3 R7, P2, PT, R7, 0x1, RZ ;  /* 0x0000000107077810 */ /* 0x000fe20007f5e0ff */
[----:B------:R-:W-:Y:S01]  /*3db0*/  BSSY.RECONVERGENT B0, `(.L_x_123) ;  /* 0x0000019000007945 */ /* 0x000fe20003800200 */
[----:B--2---:R-:W-:-:S02]  /*3dc0*/  ISETP.GE.U32.AND P1, PT, R34, 0x1, PT ;  /* 0x000000012200780c */ /* 0x004fc40003f26070 */
[----:B------:R-:W-:Y:S02]  /*3dd0*/  IADD3.X R6, PT, PT, RZ, R6, RZ, P2, !PT ;  /* 0x00000006ff067210 */ /* 0x000fe400017fe4ff */
[----:B-1----:R-:W-:Y:S02]  /*3de0*/  ISETP.GE.U32.AND P0, PT, R7, UR14, PT ;  /* 0x0000000e07007c0c */ /* 0x002fe4000bf06070 */
[----:B------:R-:W-:Y:S02]  /*3df0*/  ISETP.GE.AND.EX P1, PT, R35, RZ, PT, P1 ;  /* 0x000000ff2300720c */ /* 0x000fe40003f26310 */
[----:B------:R-:W-:Y:S01]  /*3e00*/  ISETP.GE.AND.EX P0, PT, R6, UR15, PT, P0 ;  /* 0x0000000f06007c0c */ /* 0x000fe2000bf06300 */
[----:B---3--:R-:W-:Y:S01]  /*3e10*/  FADD R47, -R11, R44 ;  /* 0x0000002c0b2f7221 */ /* 0x008fe20000000100 */
[----:B----4-:R-:W-:-:S03]  /*3e20*/  FADD R59, -R12, R59 ;  /* 0x0000003b0c3b7221 */ /* 0x010fc60000000100 */
[----:B------:R-:W-:Y:S01]  /*3e30*/  FMUL R44, R47, R47 ;  /* 0x0000002f2f2c7220 */ /* 0x000fe20000400000 */
[----:B------:R-:W-:-:S03]  /*3e40*/  FADD R45, -R10, R45 ;  /* 0x0000002d0a2d7221 */ /* 0x000fc60000000100 */
[----:B------:R-:W-:-:S04]  /*3e50*/  FFMA R44, R59, R59, R44 ;  /* 0x0000003b3b2c7223 */ /* 0x000fc8000000002c */
[----:B------:R-:W-:-:S04]  /*3e60*/  FFMA R51, R45, R45, R44 ;  /* 0x0000002d2d337223 */ /* 0x000fc8000000002c */
[----:B------:R0:W1:Y:S01]  /*3e70*/  MUFU.RSQ R34, R51 ;  /* 0x0000003300227308 */ /* 0x0000620000001400 */
[----:B------:R-:W-:-:S04]  /*3e80*/  IADD3 R44, PT, PT, R51, -0xd000000, RZ ;  /* 0xf3000000332c7810 */ /* 0x000fc80007ffe0ff */
[----:B------:R-:W-:-:S13]  /*3e90*/  ISETP.GT.U32.AND P2, PT, R44, 0x727fffff, PT ;  /* 0x727fffff2c00780c */ /* 0x000fda0003f44070 */
[----:B01----:R-:W-:Y:S05]  /*3ea0*/  @!P2 BRA `(.L_x_124) ;  /* 0x000000000014a947 */ /* 0x003fea0003800000 */
[----:B------:R-:W-:Y:S02]  /*3eb0*/  MOV R48, R51 ;  /* 0x0000003300307202 */ /* 0x000fe40000000f00 */
[----:B------:R-:W-:-:S07]  /*3ec0*/  MOV R50, 0x3ee0 ;  /* 0x00003ee000327802 */ /* 0x000fce0000000f00 */
[----:B-----5:R-:W-:Y:S05]  /*3ed0*/  CALL.REL.NOINC `($__internal_2_$__cuda_sm20_sqrt_rn_f32_slowpath) ;  /* 0x0000002800347944 */ /* 0x020fea0003c00000 */
[----:B------:R-:W-:Y:S01]  /*3ee0*/  MOV R58, R51 ;  /* 0x00000033003a7202 */ /* 0x000fe20000000f00 */
[----:B------:R-:W-:Y:S06]  /*3ef0*/  BRA `(.L_x_125) ;  /* 0x0000000000107947 */ /* 0x000fec0003800000 */
.L_x_124:
[----:B------:R-:W-:Y:S01]  /*3f00*/  FMUL.FTZ R58, R51, R34 ;  /* 0x00000022333a7220 */ /* 0x000fe20000410000 */
[----:B------:R-:W-:-:S03]  /*3f10*/  FMUL.FTZ R34, R34, 0.5 ;  /* 0x3f00000022227820 */ /* 0x000fc60000410000 */
[----:B------:R-:W-:-:S04]  /*3f20*/  FFMA R35, -R58, R58, R51 ;  /* 0x0000003a3a237223 */ /* 0x000fc80000000133 */
[----:B------:R-:W-:-:S07]  /*3f30*/  FFMA R58, R35, R34, R58 ;  /* 0x00000022233a7223 */ /* 0x000fce000000003a */
.L_x_125:
[----:B------:R-:W-:Y:S05]  /*3f40*/  BSYNC.RECONVERGENT B0 ;  /* 0x0000000000007941 */ /* 0x000fea0003800200 */
.L_x_123:
        /* <DEDUP_REMOVED lines=13> */
.L_x_127:
[----:B------:R-:W-:Y:S05]  /*4020*/  BSYNC.RECONVERGENT B4 ;  /* 0x0000000000047941 */ /* 0x000fea0003800200 */
.L_x_126:
        /* <DEDUP_REMOVED lines=14> */
.L_x_129:
[----:B------:R-:W-:Y:S05]  /*4110*/  BSYNC.RECONVERGENT B4 ;  /* 0x0000000000047941 */ /* 0x000fea0003800200 */
.L_x_128:
        /* <DEDUP_REMOVED lines=14> */
.L_x_131:
[----:B------:R-:W-:Y:S05]  /*4200*/  BSYNC.RECONVERGENT B4 ;  /* 0x0000000000047941 */ /* 0x000fea0003800200 */
.L_x_130:
[----:B------:R-:W-:Y:S04]  /*4210*/  BSSY.RECONVERGENT B4, `(.L_x_132) ;  /* 0x00001f6000047945 */ /* 0x000fe80003800200 */
[----:B------:R-:W-:Y:S05]  /*4220*/  @!P1 BRA `(.L_x_133) ;  /* 0x0000001400989947 */ /* 0x000fea0003800000 */
        /* <DEDUP_REMOVED lines=8> */
.L_x_151:
[----:B------:R-:W-:Y:S01]  /*42b0*/  ISETP.NE.AND P1, PT, R23, R54, PT ;  /* 0x000000361700720c */ /* 0x000fe20003f25270 */
[----:B------:R-:W-:-:S12]  /*42c0*/  BSSY.RECONVERGENT B5, `(.L_x_135) ;  /* 0x000006e000057945 */ /* 0x000fd80003800200 */
[----:B------:R-:W-:Y:S05]  /*42d0*/  @!P1 BRA `(.L_x_136) ;  /* 0x0000000400b09947 */ /* 0x000fea0003800000 */
[----:B------:R-:W0:Y:S01]  /*42e0*/  LDC.64 R34, c[0x0][0x3b0] ;  /* 0x0000ec00ff227b82 */ /* 0x000e220000000a00 */
[----:B------:R-:W-:Y:S02]  /*42f0*/  IMAD R45, R51, 0x30, RZ ;  /* 0x00000030332d7824 */ /* 0x000fe400078e02ff */
[----:B0-----:R-:W-:-:S05]  /*4300*/  IMAD.WIDE.U32 R34, R54, 0x30, R34 ;  /* 0x0000003036227825 */ /* 0x001fca00078e0022 */
[----:B------:R-:W-:-:S05]  /*4310*/  IADD3 R35, PT, PT, R35, R45, RZ ;  /* 0x0000002d23237210 */ /* 0x000fca0007ffe0ff */
[----:B------:R-:W2:Y:S02]  /*4320*/  LDG.E.U8 R44, desc[UR8][R34.64+0x28] ;  /* 0x00002808222c7981 */ /* 0x000ea4000c1e1100 */
[----:B--2---:R-:W-:-:S13]  /*4330*/  ISETP.NE.AND P1, PT, R44, RZ, PT ;  /* 0x000000ff2c00720c */ /* 0x004fda0003f25270 */
[----:B------:R-:W-:Y:S05]  /*4340*/  @P1 BRA `(.L_x_136) ;  /* 0x0000000400941947 */ /* 0x000fea0003800000 */
[----:B------:R-:W2:Y:S04]  /*4350*/  LDG.E R59, desc[UR8][R34.64+0x8] ;  /* 0x00000808223b7981 */ /* 0x000ea8000c1e1900 */
[----:B------:R-:W2:Y:S04]  /*4360*/  LDG.E R48, desc[UR8][R34.64+0x20] ;  /* 0x0000200822307981 */ /* 0x000ea8000c1e1900 */
[----:B------:R-:W3:Y:S04]  /*4370*/  LDG.E R52, desc[UR8][R34.64+0x4] ;  /* 0x0000040822347981 */ /* 0x000ee8000c1e1900 */
[----:B------:R-:W4:Y:S04]  /*4380*/  LDG.E R61, desc[UR8][R34.64] ;  /* 0x00000008223d7981 */ /* 0x000f28000c1e1900 */
[----:B------:R-:W3:Y:S04]  /*4390*/  LDG.E R49, desc[UR8][R34.64+0x1c] ;  /* 0x00001c0822317981 */ /* 0x000ee8000c1e1900 */
[----:B------:R-:W4:Y:S04]  /*43a0*/  LDG.E R50, desc[UR8][R34.64+0x18] ;  /* 0x0000180822327981 */ /* 0x000f28000c1e1900 */
[----:B------:R-:W4:Y:S04]  /*43b0*/  LDG.E R45, desc[UR8][R34.64+0x10] ;  /* 0x00001008222d7981 */ /* 0x000f28000c1e1900 */
[----:B------:R-:W4:Y:S04]  /*43c0*/  LDG.E R46, desc[UR8][R34.64+0xc] ;  /* 0x00000c08222e7981 */ /* 0x000f28000c1e1900 */
[----:B------:R0:W4:Y:S01]  /*43d0*/  LDG.E R44, desc[UR8][R34.64+0x14] ;  /* 0x00001408222c7981 */ /* 0x000122000c1e1900 */
[----:B------:R-:W-:Y:S01]  /*43e0*/  UMOV UR14, 0xd9d7bdbb ;  /* 0xd9d7bdbb000e7882 */ /* 0x000fe20000000000 */
[----:B------:R-:W-:Y:S01]  /*43f0*/  UMOV UR15, 0x3ddb7cdf ;  /* 0x3ddb7cdf000f7882 */ /* 0x000fe20000000000 */
[----:B--2---:R-:W-:-:S04]  /*4400*/  FADD R47, -R59, R48 ;  /* 0x000000303b2f7221 */ /* 0x004fc80000000100 */
[----:B------:R-:W-:Y:S01]  /*4410*/  FMUL R63, R47, R56 ;  /* 0x000000382f3f7220 */ /* 0x000fe20000400000 */
[----:B---3--:R-:W-:Y:S01]  /*4420*/  FADD R49, -R52, R49 ;  /* 0x0000003134317221 */ /* 0x008fe20000000100 */
[----:B----4-:R-:W-:-:S03]  /*4430*/  FADD R48, -R61, R50 ;  /* 0x000000323d307221 */ /* 0x010fc60000000100 */
[-C--:B------:R-:W-:Y:S01]  /*4440*/  FMUL R60, R49, R55.reuse ;  /* 0x00000037313c7220 */ /* 0x080fe20000400000 */
[----:B------:R-:W-:Y:S01]  /*4450*/  FADD R50, -R52, R45 ;  /* 0x0000002d34327221 */ /* 0x000fe20000000100 */
[C---:B------:R-:W-:Y:S01]  /*4460*/  FFMA R63, R48.reuse, R55, -R63 ;  /* 0x00000037303f7223 */ /* 0x040fe2000000083f */
[-C--:B------:R-:W-:Y:S01]  /*4470*/  FMUL R62, R48, R57.reuse ;  /* 0x00000039303e7220 */ /* 0x080fe20000400000 */
[----:B------:R-:W-:Y:S01]  /*4480*/  FFMA R60, R47, R57, -R60 ;  /* 0x000000392f3c7223 */ /* 0x000fe2000000083c */
[----:B------:R-:W-:Y:S01]  /*4490*/  FADD R67, -R61, R46 ;  /* 0x0000002e3d437221 */ /* 0x000fe20000000100 */
        /* <DEDUP_REMOVED lines=8> */
[----:B------:R-:W0:Y:S01]  /*4520*/  MUFU.RCP R65, R46 ;  /* 0x0000002e00417308 */ /* 0x000e220000001000 */
[----:B------:R-:W-:Y:S01]  /*4530*/  FADD R44, R11, -R52 ;  /* 0x800000340b2c7221 */ /* 0x000fe20000000000 */
[----:B------:R-:W-:Y:S01]  /*4540*/  FADD R45, R12, -R61 ;  /* 0x8000003d0c2d7221 */ /* 0x000fe20000000000 */
[----:B------:R-:W-:Y:S01]  /*4550*/  FADD R34, R10, -R59 ;  /* 0x8000003b0a227221 */ /* 0x000fe20000000000 */
[----:B------:R-:W-:Y:S01]  /*4560*/  BSSY.RECONVERGENT B6, `(.L_x_137) ;  /* 0x000000f000067945 */ /* 0x000fe20003800200 */
[----:B------:R-:W-:-:S04]  /*4570*/  FMUL R63, R63, R44 ;  /* 0x0000002c3f3f7220 */ /* 0x000fc80000400000 */
        /* <DEDUP_REMOVED lines=10> */
[----:B------:R-:W-:-:S07]  /*4620*/  MOV R60, 0x4640 ;  /* 0x00004640003c7802 */ /* 0x000fce0000000f00 */
[----:B-----5:R-:W-:Y:S05]  /*4630*/  CALL.REL.NOINC `($__internal_3_$__cuda_sm3x_div_rn_noftz_f32_slowpath) ;  /* 0x0000002000b47944 */ /* 0x020fea0003c00000 */
[----:B------:R-:W-:-:S07]  /*4640*/  MOV R52, R59 ;  /* 0x0000003b00347202 */ /* 0x000fce0000000f00 */
.L_x_138:
[----:B------:R-:W-:Y:S05]  /*4650*/  BSYNC.RECONVERGENT B6 ;  /* 0x0000000000067941 */ /* 0x000fea0003800200 */
.L_x_137:
[----:B------:R-:W-:-:S04]  /*4660*/  FSETP.GT.AND P1, PT, R52, 1, PT ;  /* 0x3f8000003400780b */ /* 0x000fc80003f24000 */
[----:B------:R-:W-:-:S13]  /*4670*/  FSETP.LT.OR P1, PT, R52, RZ, P1 ;  /* 0x000000ff3400720b */ /* 0x000fda0000f21400 */
[----:B------:R-:W-:Y:S05]  /*4680*/  @P1 BRA `(.L_x_136) ;  /* 0x0000000000c41947 */ /* 0x000fea0003800000 */
[----:B------:R-:W-:Y:S01]  /*4690*/  FMUL R62, R35, R45 ;  /* 0x0000002d233e7220 */ /* 0x000fe20000400000 */
[-C--:B------:R-:W-:Y:S01]  /*46a0*/  FMUL R60, R50, R34.reuse ;  /* 0x00000022323c7220 */ /* 0x080fe20000400000 */
[----:B------:R-:W0:Y:S01]  /*46b0*/  MUFU.RCP R59, R46 ;  /* 0x0000002e003b7308 */ /* 0x000e220000001000 */
[----:B------:R-:W-:Y:S01]  /*46c0*/  BSSY.RECONVERGENT B6, `(.L_x_139) ;  /* 0x0000013000067945 */ /* 0x000fe20003800200 */
[----:B------:R-:W-:Y:S01]  /*46d0*/  FFMA R34, R67, R34, -R62 ;  /* 0x0000002243227223 */ /* 0x000fe2000000083e */
[-C--:B------:R-:W-:Y:S01]  /*46e0*/  FFMA R35, R35, R44.reuse, -R60 ;  /* 0x0000002c23237223 */ /* 0x080fe2000000083c */
[----:B------:R-:W-:Y:S02]  /*46f0*/  FMUL R67, R67, R44 ;  /* 0x0000002c43437220 */ /* 0x000fe40000400000 */
[----:B------:R-:W-:Y:S02]  /*4700*/  FMUL R44, R34, R57 ;  /* 0x00000039222c7220 */ /* 0x000fe40000400000 */
[----:B------:R-:W-:-:S02]  /*4710*/  FFMA R50, R50, R45, -R67 ;  /* 0x0000002d32327223 */ /* 0x000fc40000000843 */
        /* <DEDUP_REMOVED lines=12> */
[----:B-----5:R-:W-:Y:S05]  /*47e0*/  CALL.REL.NOINC `($__internal_3_$__cuda_sm3x_div_rn_noftz_f32_slowpath) ;  /* 0x0000002000487944 */ /* 0x020fea0003c00000 */
.L_x_140:
[----:B------:R-:W-:Y:S05]  /*47f0*/  BSYNC.RECONVERGENT B6 ;  /* 0x0000000000067941 */ /* 0x000fea0003800200 */
.L_x_139:
        /* <DEDUP_REMOVED lines=19> */
[----:B-----5:R-:W-:Y:S05]  /*4930*/  CALL.REL.NOINC `($__internal_3_$__cuda_sm3x_div_rn_noftz_f32_slowpath) ;  /* 0x0000001c00f47944 */ /* 0x020fea0003c00000 */
.L_x_142:
[----:B------:R-:W-:Y:S05]  /*4940*/  BSYNC.RECONVERGENT B6 ;  /* 0x0000000000067941 */ /* 0x000fea0003800200 */
.L_x_141:
[----:B------:R-:W-:-:S13]  /*4950*/  FSETP.GEU.AND P2, PT, R59, RZ, PT ;  /* 0x000000ff3b00720b */ /* 0x000fda0003f4e000 */
[----:B------:R-:W-:-:S04]  /*4960*/  @P2 FSETP.GEU.AND P1, PT, R59, R0, PT ;  /* 0x000000003b00220b */ /* 0x000fc80003f2e000 */
[----:B------:R-:W-:-:S04]  /*4970*/  @P2 ISETP.EQ.OR P1, PT, R53, -0x1, !P1 ;  /* 0xffffffff3500280c */ /* 0x000fc80004f22670 */
[----:B------:R-:W-:Y:S02]  /*4980*/  @P2 FSEL R0, R59, R0, P1 ;  /* 0x000000003b002208 */ /* 0x000fe40000800000 */
[----:B------:R-:W-:-:S07]  /*4990*/  @P2 SEL R53, R54, R53, P1 ;  /* 0x0000003536352207 */ /* 0x000fce0000800000 */
.L_x_136:
[----:B------:R-:W-:Y:S05]  /*49a0*/  BSYNC.RECONVERGENT B5 ;  /* 0x0000000000057941 */ /* 0x000fea0003800200 */
.L_x_135:
[----:B------:R-:W-:Y:S01]  /*49b0*/  IADD3 R52, PT, PT, R54, 0x1, RZ ;  /* 0x0000000136347810 */ /* 0x000fe20007ffe0ff */
[----:B------:R-:W-:Y:S03]  /*49c0*/  BSSY.RECONVERGENT B5, `(.L_x_143) ;  /* 0x0000070000057945 */ /* 0x000fe60003800200 */
[----:B------:R-:W-:-:S13]  /*49d0*/  ISETP.NE.AND P1, PT, R52, R23, PT ;  /* 0x000000173400720c */ /* 0x000fda0003f25270 */
[----:B------:R-:W-:Y:S05]  /*49e0*/  @!P1 BRA `(.L_x_144) ;  /* 0x0000000400b49947 */ /* 0x000fea0003800000 */
[----:B------:R-:W0:Y:S01]  /*49f0*/  LDC.64 R34, c[0x0][0x3b0] ;  /* 0x0000ec00ff227b82 */ /* 0x000e220000000a00 */
[----:B------:R-:W-:Y:S01]  /*4a00*/  LOP3.LUT R45, R54, 0xfffffffe, RZ, 0xc0, !PT ;  /* 0xfffffffe362d7812 */ /* 0x000fe200078ec0ff */
[----:B------:R-:W-:-:S04]  /*4a10*/  UMOV UR4, URZ ;  /* 0x000000ff00047c82 */ /* 0x000fc80008000000 */
[----:B0-----:R-:W-:-:S05]  /*4a20*/  IMAD.WIDE.U32 R34, R45, 0x30, R34 ;  /* 0x000000302d227825 */ /* 0x001fca00078e0022 */
[----:B------:R-:W-:-:S05]  /*4a30*/  IADD3 R35, PT, PT, R35, UR4, RZ ;  /* 0x0000000423237c10 */ /* 0x000fca000fffe0ff */
        /* <DEDUP_REMOVED lines=22> */
[----:B------:R-:W-:Y:S01]  /*4ba0*/  FADD R47, -R61, R60 ;  /* 0x0000003c3d2f7221 */ /* 0x000fe20000000100 */
[----:B------:R-:W-:Y:S01]  /*4bb0*/  FFMA R60, R50, R57, -R65 ;  /* 0x00000039323c7223 */ /* 0x000fe20000000841 */
[----:B0-----:R-:W-:Y:S01]  /*4bc0*/  FMUL R34, R46, R63 ;  /* 0x0000003f2e227220 */ /* 0x001fe20000400000 */
[----:B------:R-:W-:Y:S01]  /*4bd0*/  FADD R67, -R59, R62 ;  /* 0x0000003e3b437221 */ /* 0x000fe20000000100 */
[----:B------:R-:W-:Y:S02]  /*4be0*/  FFMA R62, R49, R56, -R64 ;  /* 0x00000038313e7223 */ /* 0x000fe40000000840 */
        /* <DEDUP_REMOVED lines=24> */
.L_x_146:
[----:B------:R-:W-:Y:S05]  /*4d70*/  BSYNC.RECONVERGENT B6 ;  /* 0x0000000000067941 */ /* 0x000fea0003800200 */
.L_x_145:
        /* <DEDUP_REMOVED lines=25> */
.L_x_148:
[----:B------:R-:W-:Y:S05]  /*4f10*/  BSYNC.RECONVERGENT B6 ;  /* 0x0000000000067941 */ /* 0x000fea0003800200 */
.L_x_147:
        /* <DEDUP_REMOVED lines=20> */
.L_x_150:
[----:B------:R-:W-:Y:S05]  /*5060*/  BSYNC.RECONVERGENT B6 ;  /* 0x0000000000067941 */ /* 0x000fea0003800200 */
.L_x_149:
[----:B------:R-:W-:-:S13]  /*5070*/  FSETP.GEU.AND P2, PT, R59, RZ, PT ;  /* 0x000000ff3b00720b */ /* 0x000fda0003f4e000 */
[----:B------:R-:W-:-:S04]  /*5080*/  @P2 FSETP.GEU.AND P1, PT, R59, R0, PT ;  /* 0x000000003b00220b */ /* 0x000fc80003f2e000 */
[----:B------:R-:W-:-:S04]  /*5090*/  @P2 ISETP.EQ.OR P1, PT, R53, -0x1, !P1 ;  /* 0xffffffff3500280c */ /* 0x000fc80004f22670 */
[----:B------:R-:W-:Y:S02]  /*50a0*/  @P2 SEL R53, R52, R53, P1 ;  /* 0x0000003534352207 */ /* 0x000fe40000800000 */
[----:B------:R-:W-:-:S07]  /*50b0*/  @P2 FSEL R0, R59, R0, P1 ;  /* 0x000000003b002208 */ /* 0x000fce0000800000 */
.L_x_144:
[----:B------:R-:W-:Y:S05]  /*50c0*/  BSYNC.RECONVERGENT B5 ;  /* 0x0000000000057941 */ /* 0x000fea0003800200 */
.L_x_143:
[----:B------:R-:W-:-:S04]  /*50d0*/  IADD3 R54, P1, PT, R54, 0x2, RZ ;  /* 0x0000000236367810 */ /* 0x000fc80007f3e0ff */
[----:B------:R-:W-:Y:S02]  /*50e0*/  IADD3.X R51, PT, PT, RZ, R51, RZ, P1, !PT ;  /* 0x00000033ff337210 */ /* 0x000fe40000ffe4ff */
[----:B------:R-:W-:-:S04]  /*50f0*/  ISETP.NE.U32.AND P1, PT, R54, UR11, PT ;  /* 0x0000000b36007c0c */ /* 0x000fc8000bf25070 */
[----:B------:R-:W-:-:S13]  /*5100*/  ISETP.NE.AND.EX P1, PT, R51, UR12, PT, P1 ;  /* 0x0000000c33007c0c */ /* 0x000fda000bf25310 */
[----:B------:R-:W-:Y:S05]  /*5110*/  @P1 BRA `(.L_x_151) ;  /* 0xfffffff000641947 */ /* 0x000fea000383ffff */
[----:B------:R-:W-:Y:S02]  /*5120*/  MOV R34, UR11 ;  /* 0x0000000b00227c02 */ /* 0x000fe40008000f00 */
[----:B------:R-:W-:-:S07]  /*5130*/  MOV R35, UR12 ;  /* 0x0000000c00237c02 */ /* 0x000fce0008000f00 */
.L_x_134:
[----:B------:R-:W-:Y:S01]  /*5140*/  UISETP.NE.U32.AND UP0, UPT, UR5, URZ, UPT ;  /* 0x000000ff0500728c */ /* 0x000fe2000bf05070 */
[----:B------:R-:W-:Y:S01]  /*5150*/  ISETP.NE.AND P1, PT, R23, R34, PT ;  /* 0x000000221700720c */ /* 0x000fe20003f25270 */
[----:B------:R-:W-:Y:S02]  /*5160*/  BSSY.RECONVERGENT B5, `(.L_x_152) ;  /* 0x0000070000057945 */ /* 0x000fe40003800200 */
[----:B------:R-:W-:-:S06]  /*5170*/  UISETP.NE.AND.EX UP0, UPT, URZ, URZ, UPT, UP0 ;  /* 0x000000ffff00728c */ /* 0x000fcc000bf05300 */
[----:B------:R-:W-:-:S13]  /*5180*/  PLOP3.LUT P1, PT, P1, PT, UP0, 0x5d, 0xd5 ;  /* 0x0000000000d5781c */ /* 0x000fda0000f2eb0d */
[----:B------:R-:W-:Y:S05]  /*5190*/  @P1 BRA `(.L_x_153) ;  /* 0x0000000400b01947 */ /* 0x000fea0003800000 */
        /* <DEDUP_REMOVED lines=10> */
[----:B------:R-:W3:Y:S04]  /*5240*/  LDG.E R47, desc[UR8][R44.64+0x1c] ;  /* 0x00001c082c2f7981 */ /* 0x000ee8000c1e1900 */
[----:B------:R-:W4:Y:S04]  /*5250*/  LDG.E R49, desc[UR8][R44.64] ;  /* 0x000000082c317981 */ /* 0x000f28000c1e1900 */
[----:B------:R-:W4:Y:S04]  /*5260*/  LDG.E R48, desc[UR8][R44.64+0x18] ;  /* 0x000018082c307981 */ /* 0x000f28000c1e1900 */
[----:B------:R-:W4:Y:S04]  /*5270*/  LDG.E R35, desc[UR8][R44.64+0x10] ;  /* 0x000010082c237981 */ /* 0x000f28000c1e1900 */
[----:B------:R-:W4:Y:S04]  /*5280*/  LDG.E R54, desc[UR8][R44.64+0xc] ;  /* 0x00000c082c367981 */ /* 0x000f28000c1e1900 */
[----:B------:R-:W4:Y:S01]  /*5290*/  LDG.E R50, desc[UR8][R44.64+0x14] ;  /* 0x000014082c327981 */ /* 0x000f22000c1e1900 */
[----:B------:R-:W-:Y:S01]  /*52a0*/  UMOV UR14, 0xd9d7bdbb ;  /* 0xd9d7bdbb000e7882 */ /* 0x000fe20000000000 */
[----:B------:R-:W-:Y:S01]  /*52b0*/  UMOV UR15, 0x3ddb7cdf ;  /* 0x3ddb7cdf000f7882 */ /* 0x000fe20000000000 */
[----:B--2---:R-:W-:-:S04]  /*52c0*/  FADD R46, -R51, R46 ;  /* 0x0000002e332e7221 */ /* 0x004fc80000000100 */
[-C--:B------:R-:W-:Y:S01]  /*52d0*/  FMUL R59, R46, R56.reuse ;  /* 0x000000382e3b7220 */ /* 0x080fe20000400000 */
[C---:B---3--:R-:W-:Y:S01]  /*52e0*/  FADD R47, -R60.reuse, R47 ;  /* 0x0000002f3c2f7221 */ /* 0x048fe20000000100 */
[----:B----4-:R-:W-:Y:S01]  /*52f0*/  FADD R48, -R49, R48 ;  /* 0x0000003031307221 */ /* 0x010fe20000000100 */
[----:B------:R-:W-:Y:S02]  /*5300*/  FADD R52, -R60, R35 ;  /* 0x000000233c347221 */ /* 0x000fe40000000100 */
[-C--:B------:R-:W-:Y:S01]  /*5310*/  FMUL R35, R47, R55.reuse ;  /* 0x000000372f237220 */ /* 0x080fe20000400000 */
[C---:B------:R-:W-:Y:S01]  /*5320*/  FFMA R59, R48.reuse, R55, -R59 ;  /* 0x00000037303b7223 */ /* 0x040fe2000000083b */
[-C--:B------:R-:W-:Y:S01]  /*5330*/  FMUL R64, R48, R57.reuse ;  /* 0x0000003930407220 */ /* 0x080fe20000400000 */
[----:B------:R-:W-:Y:S01]  /*5340*/  FADD R54, -R49, R54 ;  /* 0x0000003631367221 */ /* 0x000fe20000000100 */
[----:B------:R-:W-:Y:S01]  /*5350*/  FFMA R62, R46, R57, -R35 ;  /* 0x000000392e3e7223 */ /* 0x000fe20000000823 */
[----:B------:R-:W-:Y:S01]  /*5360*/  FMUL R35, R52, R59 ;  /* 0x0000003b34237220 */ /* 0x000fe20000400000 */
[----:B------:R-:W-:Y:S01]  /*5370*/  FFMA R61, R47, R56, -R64 ;  /* 0x000000382f3d7223 */ /* 0x000fe20000000840 */
[----:B------:R-:W-:-:S02]  /*5380*/  FADD R50, -R51, R50 ;  /* 0x0000003233327221 */ /* 0x000fc40000000100 */
        /* <DEDUP_REMOVED lines=24> */
.L_x_155:
[----:B------:R-:W-:Y:S05]  /*5510*/  BSYNC.RECONVERGENT B6 ;  /* 0x0000000000067941 */ /* 0x000fea0003800200 */
.L_x_154:
        /* <DEDUP_REMOVED lines=25> */
.L_x_157:
[----:B------:R-:W-:Y:S05]  /*56b0*/  BSYNC.RECONVERGENT B6 ;  /* 0x0000000000067941 */ /* 0x000fea0003800200 */
.L_x_156:
        /* <DEDUP_REMOVED lines=20> */
.L_x_159:
[----:B------:R-:W-:Y:S05]  /*5800*/  BSYNC.RECONVERGENT B6 ;  /* 0x0000000000067941 */ /* 0x000fea0003800200 */
.L_x_158:
[----:B------:R-:W-:-:S04]  /*5810*/  FSETP.GEU.AND P1, PT, R59, RZ, PT ;  /* 0x000000ff3b00720b */ /* 0x000fc80003f2e000 */
[----:B------:R-:W-:-:S09]  /*5820*/  ISETP.NE.AND P3, PT, R53, -0x1, P1 ;  /* 0xffffffff3500780c */ /* 0x000fd20000f65270 */
[----:B------:R-:W-:-:S04]  /*5830*/  @P1 FSETP.GEU.AND P2, PT, R59, R0, PT ;  /* 0x000000003b00120b */ /* 0x000fc80003f4e000 */
[----:B------:R-:W-:-:S04]  /*5840*/  @P3 SEL R34, R34, R53, !P2 ;  /* 0x0000003522223207 */ /* 0x000fc80005000000 */
[----:B------:R-:W-:-:S07]  /*5850*/  @P1 MOV R53, R34 ;  /* 0x0000002200351202 */ /* 0x000fce0000000f00 */
.L_x_153:
[----:B------:R-:W-:Y:S05]  /*5860*/  BSYNC.RECONVERGENT B5 ;  /* 0x0000000000057941 */ /* 0x000fea0003800200 */
.L_x_152:
[----:B------:R-:W-:-:S13]  /*5870*/  ISETP.NE.AND P1, PT, R53, -0x1, PT ;  /* 0xffffffff3500780c */ /* 0x000fda0003f25270 */
[----:B------:R-:W-:Y:S05]  /*5880*/  @P1 BRA `(.L_x_160) ;  /* 0x0000000800381947 */ /* 0x000fea0003800000 */
.L_x_133:
[----:B------:R-:W-:Y:S01]  /*5890*/  FADD R34, R57, -R27 ;  /* 0x8000001b39227221 */ /* 0x000fe20000000000 */
[----:B------:R-:W-:Y:S01]  /*58a0*/  FADD R59, R56, -R29 ;  /* 0x8000001d383b7221 */ /* 0x000fe20000000000 */
[----:B------:R-:W-:Y:S01]  /*58b0*/  FADD R35, R55, -R25 ;  /* 0x8000001937237221 */ /* 0x000fe20000000000 */
[----:B------:R-:W-:Y:S01]  /*58c0*/  FMUL R57, R57, R16 ;  /* 0x0000001039397220 */ /* 0x000fe20000400000 */
[----:B------:R-:W-:Y:S01]  /*58d0*/  FMUL R44, R34, R34 ;  /* 0x00000022222c7220 */ /* 0x000fe20000400000 */
[C---:B-----5:R-:W-:Y:S01]  /*58e0*/  FMUL R45, R20.reuse, R5 ;  /* 0x00000005142d7220 */ /* 0x060fe20000400000 */
[----:B------:R-:W-:Y:S01]  /*58f0*/  FMUL R47, R20, R4 ;  /* 0x00000004142f7220 */ /* 0x000fe20000400000 */
[----:B------:R-:W-:Y:S01]  /*5900*/  FFMA R56, R56, R18, R57 ;  /* 0x0000001238387223 */ /* 0x000fe20000000039 */
[----:B------:R-:W-:Y:S01]  /*5910*/  FFMA R44, R59, R59, R44 ;  /* 0x0000003b3b2c7223 */ /* 0x000fe2000000002c */
[----:B------:R-:W-:Y:S01]  /*5920*/  FMUL R49, R20, R3 ;  /* 0x0000000314317220 */ /* 0x000fe20000400000 */
[----:B------:R-:W-:Y:S01]  /*5930*/  BSSY.RECONVERGENT B0, `(.L_x_161) ;  /* 0x0000014000007945 */ /* 0x000fe20003800200 */
[----:B------:R-:W-:Y:S01]  /*5940*/  FFMA R56, R55, R14, R56 ;  /* 0x0000000e37387223 */ /* 0x000fe20000000038 */
[----:B------:R-:W-:-:S04]  /*5950*/  FFMA R51, R35, R35, R44 ;  /* 0x0000002323337223 */ /* 0x000fc8000000002c */
[----:B------:R0:W1:Y:S01]  /*5960*/  MUFU.RSQ R50, R51 ;  /* 0x0000003300327308 */ /* 0x0000620000001400 */
[----:B------:R-:W-:Y:S02]  /*5970*/  IADD3 R44, PT, PT, R51, -0xd000000, RZ ;  /* 0xf3000000332c7810 */ /* 0x000fe40007ffe0ff */
[----:B------:R-:W-:Y:S02]  /*5980*/  FMNMX R56, RZ, R56, !PT ;  /* 0x00000038ff387209 */ /* 0x000fe40007800000 */
[----:B------:R-:W-:-:S03]  /*5990*/  ISETP.GT.U32.AND P1, PT, R44, 0x727fffff, PT ;  /* 0x727fffff2c00780c */ /* 0x000fc60003f24070 */
[C---:B------:R-:W-:Y:S01]  /*59a0*/  FMUL R46, R56.reuse, R45 ;  /* 0x0000002d382e7220 */ /* 0x040fe20000400000 */
[C---:B------:R-:W-:Y:S01]  /*59b0*/  FMUL R45, R56.reuse, R47 ;  /* 0x0000002f382d7220 */ /* 0x040fe20000400000 */
[----:B------:R-:W-:-:S08]  /*59c0*/  FMUL R44, R56, R49 ;  /* 0x00000031382c7220 */ /* 0x000fd00000400000 */
[----:B01----:R-:W-:Y:S05]  /*59d0*/  @!P1 BRA `(.L_x_162) ;  /* 0x0000000000149947 */ /* 0x003fea0003800000 */
[----:B------:R-:W-:Y:S02]  /*59e0*/  MOV R48, R51 ;  /* 0x0000003300307202 */ /* 0x000fe40000000f00 */
[----:B------:R-:W-:-:S07]  /*59f0*/  MOV R50, 0x5a10 ;  /* 0x00005a1000327802 */ /* 0x000fce0000000f00 */
[----:B------:R-:W-:Y:S05]  /*5a00*/  CALL.REL.NOINC `($__internal_2_$__cuda_sm20_sqrt_rn_f32_slowpath) ;  /* 0x0000000c00687944 */ /* 0x000fea0003c00000 */
[----:B------:R-:W-:Y:S01]  /*5a10*/  MOV R48, R51 ;  /* 0x0000003300307202 */ /* 0x000fe20000000f00 */
[----:B------:R-:W-:Y:S06]  /*5a20*/  BRA `(.L_x_163) ;  /* 0x0000000000107947 */ /* 0x000fec0003800000 */
.L_x_162:
[----:B------:R-:W-:Y:S01]  /*5a30*/  FMUL.FTZ R48, R51, R50 ;  /* 0x0000003233307220 */ /* 0x000fe20000410000 */
[----:B------:R-:W-:-:S03]  /*5a40*/  FMUL.FTZ R49, R50, 0.5 ;  /* 0x3f00000032317820 */ /* 0x000fc60000410000 */
[----:B------:R-:W-:-:S04]  /*5a50*/  FFMA R47, -R48, R48, R51 ;  /* 0x00000030302f7223 */ /* 0x000fc80000000133 */
[----:B------:R-:W-:-:S07]  /*5a60*/  FFMA R48, R47, R49, R48 ;  /* 0x000000312f307223 */ /* 0x000fce0000000030 */
.L_x_163:
[----:B------:R-:W-:Y:S05]  /*5a70*/  BSYNC.RECONVERGENT B0 ;  /* 0x0000000000007941 */ /* 0x000fea0003800200 */
.L_x_161:
        /* <DEDUP_REMOVED lines=13> */
.L_x_165:
[----:B------:R-:W-:Y:S05]  /*5b50*/  BSYNC.RECONVERGENT B5 ;  /* 0x0000000000057941 */ /* 0x000fea0003800200 */
.L_x_164:
        /* <DEDUP_REMOVED lines=14> */
.L_x_167:
[----:B------:R-:W-:Y:S05]  /*5c40*/  BSYNC.RECONVERGENT B5 ;  /* 0x0000000000057941 */ /* 0x000fea0003800200 */
.L_x_166:
        /* <DEDUP_REMOVED lines=13> */
.L_x_169:
[----:B------:R-:W-:Y:S05]  /*5d20*/  BSYNC.RECONVERGENT B5 ;  /* 0x0000000000057941 */ /* 0x000fea0003800200 */
.L_x_168:
[----:B------:R-:W-:Y:S01]  /*5d30*/  FMUL R34, R47, R16 ;  /* 0x000000102f227220 */ /* 0x000fe20000400000 */
[----:B------:R-:W-:Y:S01]  /*5d40*/  UMOV UR14, 0x66666666 ;  /* 0x66666666000e7882 */ /* 0x000fe20000000000 */
[----:B------:R-:W-:Y:S01]  /*5d50*/  UMOV UR15, 0x3fe66666 ;  /* 0x3fe66666000f7882 */ /* 0x000fe20000000000 */
[----:B------:R-:W-:Y:S01]  /*5d60*/  FFMA R47, R5, 0.20000000298023223877, R46 ;  /* 0x3e4ccccd052f7823 */ /* 0x000fe2000000002e */
[----:B------:R-:W-:Y:S01]  /*5d70*/  FFMA R34, R49, R18, R34 ;  /* 0x0000001231227223 */ /* 0x000fe20000000022 */
[C---:B------:R-:W-:Y:S01]  /*5d80*/  FFMA R46, R4.reuse, 0.20000000298023223877, R45 ;  /* 0x3e4ccccd042e7823 */ /* 0x040fe2000000002d */
[----:B------:R-:W-:Y:S01]  /*5d90*/  FMUL R35, R4, 0.69999998807907104492 ;  /* 0x3f33333304237820 */ /* 0x000fe20000400000 */
[----:B------:R-:W-:Y:S01]  /*5da0*/  FFMA R44, R3, 0.20000000298023223877, R44 ;  /* 0x3e4ccccd032c7823 */ /* 0x000fe2000000002c */
[----:B------:R-:W-:Y:S01]  /*5db0*/  FFMA R34, R59, R14, R34 ;  /* 0x0000000e3b227223 */ /* 0x000fe20000000022 */
[----:B------:R-:W-:Y:S01]  /*5dc0*/  FMUL R5, R5, 0.69999998807907104492 ;  /* 0x3f33333305057820 */ /* 0x000fe20000400000 */
[----:B------:R-:W0:Y:S01]  /*5dd0*/  F2F.F64.F32 R58, R58 ;  /* 0x0000003a003a7310 */ /* 0x000e220000201800 */
[----:B------:R-:W-:Y:S01]  /*5de0*/  FMUL R3, R3, 0.69999998807907104492 ;  /* 0x3f33333303037820 */ /* 0x000fe20000400000 */
[----:B------:R-:W-:Y:S01]  /*5df0*/  BSSY.RECONVERGENT B0, `(.L_x_170) ;  /* 0x0000034000007945 */ /* 0x000fe20003800200 */
[----:B------:R-:W-:-:S05]  /*5e00*/  FMNMX R34, RZ, R34, !PT ;  /* 0x00000022ff227209 */ /* 0x000fca0007800000 */
[----:B------:R-:W-:-:S04]  /*5e10*/  FMUL R34, R34, R34 ;  /* 0x0000002222227220 */ /* 0x000fc80000400000 */
[----:B------:R-:W-:Y:S01]  /*5e20*/  FMUL R34, R34, R34 ;  /* 0x0000002222227220 */ /* 0x000fe20000400000 */
[----:B0-----:R-:W-:-:S03]  /*5e30*/  DSETP.GT.AND P1, PT, R58, UR14, PT ;  /* 0x0000000e3a007e2a */ /* 0x001fc6000bf24000 */
[----:B------:R-:W-:-:S04]  /*5e40*/  FMUL R34, R34, R34 ;  /* 0x0000002222227220 */ /* 0x000fc80000400000 */
[----:B------:R-:W-:-:S04]  /*5e50*/  FMUL R34, R34, R34 ;  /* 0x0000002222227220 */ /* 0x000fc80000400000 */
[----:B------:R-:W-:-:S04]  /*5e60*/  FMUL R34, R34, R34 ;  /* 0x0000002222227220 */ /* 0x000fc80000400000 */
[----:B------:R-:W-:-:S04]  /*5e70*/  FMUL R34, R34, R34 ;  /* 0x0000002222227220 */ /* 0x000fc80000400000 */
[C---:B------:R-:W-:Y:S01]  /*5e80*/  FFMA R46, R34.reuse, R35, R46 ;  /* 0x00000023222e7223 */ /* 0x040fe2000000002e */
[C---:B------:R-:W-:Y:S01]  /*5e90*/  FFMA R4, R34.reuse, R5, R47 ;  /* 0x0000000522047223 */ /* 0x040fe2000000002f */
[----:B------:R-:W-:Y:S02]  /*5ea0*/  FFMA R3, R34, R3, R44 ;  /* 0x0000000322037223 */ /* 0x000fe4000000002c */
[----:B------:R-:W-:Y:S01]  /*5eb0*/  FMUL R44, R46, R9 ;  /* 0x000000092e2c7220 */ /* 0x000fe20000400000 */
[----:B------:R-:W-:Y:S01]  /*5ec0*/  FMUL R4, R4, R13 ;  /* 0x0000000d04047220 */ /* 0x000fe20000400000 */
[----:B------:R-:W-:Y:S01]  /*5ed0*/  FMUL R46, R3, R8 ;  /* 0x00000008032e7220 */ /* 0x000fe20000400000 */
[----:B------:R-:W-:Y:S06]  /*5ee0*/  @!P1 BRA `(.L_x_171) ;  /* 0x0000000000909947 */ /* 0x000fec0003800000 */
[----:B------:R-:W-:Y:S01]  /*5ef0*/  UMOV UR14, 0x33333333 ;  /* 0x33333333000e7882 */ /* 0x000fe20000000000 */
[----:B------:R-:W-:Y:S01]  /*5f00*/  UMOV UR15, 0x3fd33333 ;  /* 0x3fd33333000f7882 */ /* 0x000fe20000000000 */
[----:B------:R-:W-:Y:S01]  /*5f10*/  BSSY.RECONVERGENT B1, `(.L_x_172) ;  /* 0x0000011000017945 */ /* 0x000fe20003800200 */
[----:B------:R-:W-:-:S10]  /*5f20*/  DADD R58, R58, UR14 ;  /* 0x0000000e3a3a7e29 */ /* 0x000fd40008000000 */
[----:B------:R-:W0:Y:S02]  /*5f30*/  F2F.F32.F64 R58, R58 ;  /* 0x0000003a003a7310 */ /* 0x000e240000301000 */
[----:B0-----:R-:W-:-:S04]  /*5f40*/  FMUL R3, R58, R58 ;  /* 0x0000003a3a037220 */ /* 0x001fc80000400000 */
[----:B------:R-:W-:-:S04]  /*5f50*/  FMUL R48, R58, R3 ;  /* 0x000000033a307220 */ /* 0x000fc80000400000 */
        /* <DEDUP_REMOVED lines=8> */
.L_x_173:
[----:B------:R-:W-:Y:S01]  /*5fe0*/  FMUL.FTZ R3, R48, R5 ;  /* 0x0000000530037220 */ /* 0x000fe20000410000 */
[----:B------:R-:W-:-:S03]  /*5ff0*/  FMUL.FTZ R5, R5, 0.5 ;  /* 0x3f00000005057820 */ /* 0x000fc60000410000 */
[----:B------:R-:W-:-:S04]  /*6000*/  FFMA R34, -R3, R3, R48 ;  /* 0x0000000303227223 */ /* 0x000fc80000000130 */
[----:B------:R-:W-:-:S07]  /*6010*/  FFMA R3, R34, R5, R3 ;  /* 0x0000000522037223 */ /* 0x000fce0000000003 */
.L_x_174:
[----:B------:R-:W-:Y:S05]  /*6020*/  BSYNC.RECONVERGENT B1 ;  /* 0x0000000000017941 */ /* 0x000fea0003800200 */
.L_x_172:
[----:B------:R-:W-:Y:S01]  /*6030*/  IADD3 R5, PT, PT, R3, 0x1800000, RZ ;  /* 0x0180000003057810 */ /* 0x000fe20007ffe0ff */
[----:B------:R-:W-:Y:S03]  /*6040*/  BSSY.RECONVERGENT B1, `(.L_x_175) ;  /* 0x000000b000017945 */ /* 0x000fe60003800200 */
[----:B------:R-:W-:-:S04]  /*6050*/  LOP3.LUT R5, R5, 0x7f800000, RZ, 0xc0, !PT ;  /* 0x7f80000005057812 */ /* 0x000fc800078ec0ff */
[----:B------:R-:W-:-:S13]  /*6060*/  ISETP.GT.U32.AND P1, PT, R5, 0x1ffffff, PT ;  /* 0x01ffffff0500780c */ /* 0x000fda0003f24070 */
[----:B------:R-:W-:Y:S05]  /*6070*/  @P1 BRA `(.L_x_176) ;  /* 0x00000000000c1947 */ /* 0x000fea0003800000 */
[----:B------:R-:W-:-:S07]  /*6080*/  MOV R34, 0x60a0 ;  /* 0x000060a000227802 */ /* 0x000fce0000000f00 */
[----:B------:R-:W-:Y:S05]  /*6090*/  CALL.REL.NOINC `($__internal_1_$__cuda_sm20_rcp_rn_f32_slowpath) ;  /* 0x0000000000f07944 */ /* 0x000fea0003c00000 */
[----:B------:R-:W-:Y:S05]  /*60a0*/  BRA `(.L_x_177) ;  /* 0x0000000000107947 */ /* 0x000fea0003800000 */
.L_x_176:
[----:B------:R-:W0:Y:S02]  /*60b0*/  MUFU.RCP R34, R3 ;  /* 0x0000000300227308 */ /* 0x000e240000001000 */
[----:B0-----:R-:W-:-:S04]  /*60c0*/  FFMA R5, R34, R3, -1 ;  /* 0xbf80000022057423 */ /* 0x001fc80000000003 */
[----:B------:R-:W-:-:S04]  /*60d0*/  FADD.FTZ R5, -R5, -RZ ;  /* 0x800000ff05057221 */ /* 0x000fc80000010100 */
[----:B------:R-:W-:-:S07]  /*60e0*/  FFMA R5, R34, R5, R34 ;  /* 0x0000000522057223 */ /* 0x000fce0000000022 */
.L_x_177:
[----:B------:R-:W-:Y:S05]  /*60f0*/  BSYNC.RECONVERGENT B1 ;  /* 0x0000000000017941 */ /* 0x000fea0003800200 */
.L_x_175:
[-C--:B------:R-:W-:Y:S01]  /*6100*/  FMUL R4, R4, R5.reuse ;  /* 0x0000000504047220 */ /* 0x080fe20000400000 */
[-C--:B------:R-:W-:Y:S01]  /*6110*/  FMUL R44, R44, R5.reuse ;  /* 0x000000052c2c7220 */ /* 0x080fe20000400000 */
[----:B------:R-:W-:-:S07]  /*6120*/  FMUL R46, R46, R5 ;  /* 0x000000052e2e7220 */ /* 0x000fce0000400000 */
.L_x_171:
[----:B------:R-:W-:Y:S05]  /*6130*/  BSYNC.RECONVERGENT B0 ;  /* 0x0000000000007941 */ /* 0x000fea0003800200 */
.L_x_170:
[C---:B------:R-:W-:Y:S01]  /*6140*/  FFMA R19, R2.reuse, R4, R19 ;  /* 0x0000000402137223 */ /* 0x040fe20000000013 */
[C---:B------:R-:W-:Y:S01]  /*6150*/  FFMA R17, R2.reuse, R44, R17 ;  /* 0x0000002c02117223 */ /* 0x040fe20000000011 */
[----:B------:R-:W-:-:S07]  /*6160*/  FFMA R15, R2, R46, R15 ;  /* 0x0000002e020f7223 */ /* 0x000fce000000000f */
.L_x_160:
[----:B------:R-:W-:Y:S05]  /*6170*/  BSYNC.RECONVERGENT B4 ;  /* 0x0000000000047941 */ /* 0x000fea0003800200 */
.L_x_132:
[----:B------:R-:W-:Y:S05]  /*6180*/  @!P0 BRA `(.L_x_178) ;  /* 0xffffffd800d08947 */ /* 0x000fea000383ffff */
.L_x_116:
[----:B------:R-:W-:Y:S02]  /*6190*/  FMNMX.NAN R17, R17, 1, PT ;  /* 0x3f80000011117809 */ /* 0x000fe40003820000 */
[----:B------:R-:W-:Y:S02]  /*61a0*/  FMNMX.NAN R19, R19, 1, PT ;  /* 0x3f80000013137809 */ /* 0x000fe40003820000 */
[----:B-----5:R-:W-:Y:S01]  /*61b0*/  FMNMX.NAN R2, R15, 1, PT ;  /* 0x3f8000000f027809 */ /* 0x020fe20003820000 */
[----:B------:R-:W-:Y:S01]  /*61c0*/  FMUL R6, R17, 255 ;  /* 0x437f000011067820 */ /* 0x000fe20000400000 */
[C---:B------:R-:W-:Y:S01]  /*61d0*/  FSETP.GEU.AND P0, PT, R19.reuse, RZ, PT ;  /* 0x000000ff1300720b */ /* 0x040fe20003f0e000 */
[----:B------:R-:W-:Y:S01]  /*61e0*/  FMUL R3, R19, 255 ;  /* 0x437f000013037820 */ /* 0x000fe20000400000 */
[----:B------:R-:W-:Y:S01]  /*61f0*/  FMNMX R17, R17, R2, PT ;  /* 0x0000000211117209 */ /* 0x000fe20003800000 */
[----:B------:R-:W-:Y:S02]  /*6200*/  FMUL R7, R2, 255 ;  /* 0x437f000002077820 */ /* 0x000fe40000400000 */
[----:B------:R-:W0:Y:S01]  /*6210*/  F2I.U32.TRUNC.NTZ R6, R6 ;  /* 0x0000000600067305 */ /* 0x000e22000020f000 */
[----:B------:R-:W-:-:S02]  /*6220*/  FSETP.GEU.AND P1, PT, R17, RZ, PT ;  /* 0x000000ff1100720b */ /* 0x000fc40003f2e000 */
[----:B------:R-:W-:-:S04]  /*6230*/  FSEL R3, R3, RZ, P0 ;  /* 0x000000ff03037208 */ /* 0x000fc80000000000 */
[----:B------:R-:W-:Y:S01]  /*6240*/  FSEL R5, R3, RZ, P1 ;  /* 0x000000ff03057208 */ /* 0x000fe20000800000 */
[----:B------:R-:W1:Y:S01]  /*6250*/  F2I.U32.TRUNC.NTZ R7, R7 ;  /* 0x0000000700077305 */ /* 0x000e62000020f000 */
[----:B0-----:R-:W-:-:S07]  /*6260*/  PRMT R3, R6, 0x7610, R3 ;  /* 0x0000761006037816 */ /* 0x001fce0000000003 */
[----:B------:R-:W0:Y:S01]  /*6270*/  F2I.U32.TRUNC.NTZ R5, R5 ;  /* 0x0000000500057305 */ /* 0x000e22000020f000 */
[----:B-1----:R-:W-:Y:S02]  /*6280*/  PRMT R2, R7, 0x7610, R2 ;  /* 0x0000761007027816 */ /* 0x002fe40000000002 */
[----:B0-----:R-:W-:-:S07]  /*6290*/  PRMT R4, R5, 0x7610, R4 ;  /* 0x0000761005047816 */ /* 0x001fce0000000004 */
.L_x_106:
[----:B------:R-:W-:Y:S05]  /*62a0*/  BSYNC.RECONVERGENT B3 ;  /* 0x0000000000037941 */ /* 0x000fea0003800200 */
.L_x_105:
[----:B------:R-:W0:Y:S01]  /*62b0*/  LDCU.64 UR14, c[0x0][0x398] ;  /* 0x00007300ff0e77ac */ /* 0x000e220008000a00 */
[----:B------:R-:W1:Y:S01]  /*62c0*/  LDC.64 R6, c[0x0][0x3a8] ;  /* 0x0000ea00ff067b82 */ /* 0x000e620000000a00 */
[----:B------:R-:W-:Y:S01]  /*62d0*/  LOP3.LUT R5, RZ, R24, RZ, 0x33, !PT ;  /* 0x00000018ff057212 */ /* 0x000fe200078e33ff */
[----:B------:R-:W2:Y:S01]  /*62e0*/  LDCU UR4, c[0x0][0x364] ;  /* 0x00006c80ff0477ac */ /* 0x000ea20008000800 */
[----:B------:R-:W-:Y:S02]  /*62f0*/  LOP3.LUT R21, R21, 0xffff, RZ, 0xc0, !PT ;  /* 0x0000ffff15157812 */ /* 0x000fe400078ec0ff */
[----:B------:R-:W-:-:S03]  /*6300*/  LOP3.LUT R2, R2, 0xffff, RZ, 0xc0, !PT ;  /* 0x0000ffff02027812 */ /* 0x000fc600078ec0ff */
[----:B------:R-:W2:Y:S01]  /*6310*/  LDC R11, c[0x0][0x374] ;  /* 0x0000dd00ff0b7b82 */ /* 0x000ea20000000800 */
[----:B------:R-:W-:Y:S02]  /*6320*/  LOP3.LUT R3, R3, 0xffff, RZ, 0xc0, !PT ;  /* 0x0000ffff03037812 */ /* 0x000fe400078ec0ff */
[----:B------:R-:W-:Y:S02]  /*6330*/  LOP3.LUT R4, R4, 0xffff, RZ, 0xc0, !PT ;  /* 0x0000ffff04047812 */ /* 0x000fe400078ec0ff */
[----:B------:R-:W-:Y:S02]  /*6340*/  PRMT R2, R2, 0x3340, R21 ;  /* 0x0000334002027816 */ /* 0x000fe40000000015 */
[----:B------:R-:W-:Y:S02]  /*6350*/  PRMT R9, R4, 0x3340, R3 ;  /* 0x0000334004097816 */ /* 0x000fe40000000003 */
[----:B0-----:R-:W-:Y:S02]  /*6360*/  IADD3 R5, PT, PT, R5, UR15, RZ ;  /* 0x0000000f05057c10 */ /* 0x001fe4000fffe0ff */
[----:B------:R-:W-:-:S03]  /*6370*/  PRMT R9, R9, 0x5410, R2 ;  /* 0x0000541009097816 */ /* 0x000fc60000000002 */
[----:B------:R-:W-:-:S04]  /*6380*/  IMAD R3, R5, UR14, R36 ;  /* 0x0000000e05037c24 */ /* 0x000fc8000f8e0224 */
[----:B-1----:R-:W-:-:S05]  /*6390*/  IMAD.WIDE R2, R3, 0x4, R6 ;  /* 0x0000000403027825 */ /* 0x002fca00078e0206 */
[----:B------:R0:W-:Y:S01]  /*63a0*/  STG.E desc[UR8][R2.64], R9 ;  /* 0x0000000902007986 */ /* 0x0001e2000c101908 */
[----:B--2---:R-:W-:-:S05]  /*63b0*/  IMAD R24, R11, UR4, R24 ;  /* 0x000000040b187c24 */ /* 0x004fca000f8e0218 */
[----:B------:R-:W-:-:S13]  /*63c0*/  ISETP.GE.AND P0, PT, R24, UR15, PT ;  /* 0x0000000f18007c0c */ /* 0x000fda000bf06270 */
[----:B0-----:R-:W-:Y:S05]  /*63d0*/  @!P0 BRA `(.L_x_179) ;  /* 0xffffffb000ac8947 */ /* 0x001fea000383ffff */
.L_x_67:
[----:B------:R-:W-:Y:S05]  /*63e0*/  BSYNC.RECONVERGENT B2 ;  /* 0x0000000000027941 */ /* 0x000fea0003800200 */
.L_x_66:
[----:B------:R-:W0:Y:S01]  /*63f0*/  LDCU UR4, c[0x0][0x360] ;  /* 0x00006c00ff0477ac */ /* 0x000e220008000800 */
[----:B------:R-:W0:Y:S01]  /*6400*/  LDC R3, c[0x0][0x370] ;  /* 0x0000dc00ff037b82 */ /* 0x000e220000000800 */
[----:B------:R-:W1:Y:S01]  /*6410*/  LDCU UR7, c[0x0][0x398] ;  /* 0x00007300ff0777ac */ /* 0x000e620008000800 */
[----:B0-----:R-:W-:-:S05]  /*6420*/  IMAD R36, R3, UR4, R36 ;  /* 0x0000000403247c24 */ /* 0x001fca000f8e0224 */
[----:B-1----:R-:W-:-:S13]  /*6430*/  ISETP.GE.AND P0, PT, R36, UR7, PT ;  /* 0x0000000724007c0c */ /* 0x002fda000bf06270 */
[----:B------:R-:W-:Y:S05]  /*6440*/  @!P0 BRA `(.L_x_65) ;  /* 0xffffffb0007c8947 */ /* 0x000fea000383ffff */
[----:B------:R-:W-:Y:S05]  /*6450*/  EXIT ;  /* 0x000000000000794d */ /* 0x000fea0003800000 */
        .weak           $__internal_1_$__cuda_sm20_rcp_rn_f32_slowpath
        .type           $__internal_1_$__cuda_sm20_rcp_rn_f32_slowpath,@function
        .size           $__internal_1_$__cuda_sm20_rcp_rn_f32_slowpath,($__internal_2_$__cuda_sm20_sqrt_rn_f32_slowpath - $__internal_1_$__cuda_sm20_rcp_rn_f32_slowpath)
$__internal_1_$__cuda_sm20_rcp_rn_f32_slowpath:
[----:B------:R-:W-:Y:S01]  /*6460*/  SHF.L.U32 R5, R3, 0x1, RZ ;  /* 0x0000000103057819 */ /* 0x000fe200000006ff */
[----:B------:R-:W-:Y:S03]  /*6470*/  BSSY.RECONVERGENT B5, `(.L_x_180) ;  /* 0x0000030000057945 */ /* 0x000fe60003800200 */
[----:B------:R-:W-:-:S04]  /*6480*/  SHF.R.U32.HI R47, RZ, 0x18, R5 ;  /* 0x00000018ff2f7819 */ /* 0x000fc80000011605 */
[----:B------:R-:W-:-:S13]  /*6490*/  ISETP.NE.U32.AND P1, PT, R47, RZ, PT ;  /* 0x000000ff2f00720c */ /* 0x000fda0003f25070 */
[----:B------:R-:W-:Y:S05]  /*64a0*/  @P1 BRA `(.L_x_181) ;  /* 0x0000000000281947 */ /* 0x000fea0003800000 */
[----:B------:R-:W-:-:S04]  /*64b0*/  SHF.L.U32 R5, R3, 0x1, RZ ;  /* 0x0000000103057819 */ /* 0x000fc800000006ff */
[----:B------:R-:W-:-:S13]  /*64c0*/  ISETP.NE.AND P1, PT, R5, RZ, PT ;  /* 0x000000ff0500720c */ /* 0x000fda0003f25270 */
[----:B------:R-:W-:Y:S01]  /*64d0*/  @P1 FFMA R45, R3, 1.84467440737095516160e+19, RZ ;  /* 0x5f800000032d1823 */ /* 0x000fe200000000ff */
[----:B------:R-:W-:Y:S08]  /*64e0*/  @!P1 MUFU.RCP R35, R3 ;  /* 0x0000000300239308 */ /* 0x000ff00000001000 */
[----:B------:R-:W0:Y:S02]  /*64f0*/  @P1 MUFU.RCP R48, R45 ;  /* 0x0000002d00301308 */ /* 0x000e240000001000 */
[----:B0-----:R-:W-:-:S04]  /*6500*/  @P1 FFMA R5, R45, R48, -1 ;  /* 0xbf8000002d051423 */ /* 0x001fc80000000030 */
[----:B------:R-:W-:-:S04]  /*6510*/  @P1 FADD.FTZ R5, -R5, -RZ ;  /* 0x800000ff05051221 */ /* 0x000fc80000010100 */
[----:B------:R-:W-:-:S04]  /*6520*/  @P1 FFMA R5, R48, R5, R48 ;  /* 0x0000000530051223 */ /* 0x000fc80000000030 */
[----:B------:R-:W-:Y:S01]  /*6530*/  @P1 FFMA R35, R5, 1.84467440737095516160e+19, RZ ;  /* 0x5f80000005231823 */ /* 0x000fe200000000ff */
[----:B------:R-:W-:Y:S06]  /*6540*/  BRA `(.L_x_182) ;  /* 0x0000000000887947 */ /* 0x000fec0003800000 */
.L_x_181:
[----:B------:R-:W-:-:S04]  /*6550*/  IADD3 R49, PT, PT, R47, -0xfd, RZ ;  /* 0xffffff032f317810 */ /* 0x000fc80007ffe0ff */
[----:B------:R-:W-:-:S13]  /*6560*/  ISETP.GT.U32.AND P1, PT, R49, 0x1, PT ;  /* 0x000000013100780c */ /* 0x000fda0003f24070 */
[----:B------:R-:W-:Y:S05]  /*6570*/  @P1 BRA `(.L_x_183) ;  /* 0x0000000000781947 */ /* 0x000fea0003800000 */
[----:B------:R-:W-:Y:S01]  /*6580*/  LOP3.LUT R5, R3, 0x7fffff, RZ, 0xc0, !PT ;  /* 0x007fffff03057812 */ /* 0x000fe200078ec0ff */
[----:B------:R-:W-:-:S03]  /*6590*/  HFMA2 R50, -RZ, RZ, 0, 1.78813934326171875e-07 ;  /* 0x00000003ff327431 */ /* 0x000fc600000001ff */
[----:B------:R-:W-:-:S04]  /*65a0*/  LOP3.LUT R5, R5, 0x3f800000, RZ, 0xfc, !PT ;  /* 0x3f80000005057812 */ /* 0x000fc800078efcff */
[----:B------:R-:W0:Y:S01]  /*65b0*/  MUFU.RCP R48, R5 ;  /* 0x0000000500307308 */ /* 0x000e220000001000 */
[----:B------:R-:W-:Y:S01]  /*65c0*/  SHF.L.U32 R50, R50, R49, RZ ;  /* 0x0000003132327219 */ /* 0x000fe200000006ff */
[----:B0-----:R-:W-:-:S04]  /*65d0*/  FFMA R35, R5, R48, -1 ;  /* 0xbf80000005237423 */ /* 0x001fc80000000030 */
[----:B------:R-:W-:-:S04]  /*65e0*/  FADD.FTZ R35, -R35, -RZ ;  /* 0x800000ff23237221 */ /* 0x000fc80000010100 */
[CCC-:B------:R-:W-:Y:S01]  /*65f0*/  FFMA.RM R45, R48.reuse, R35.reuse, R48.reuse ;  /* 0x00000023302d7223 */ /* 0x1c0fe20000004030 */
[----:B------:R-:W-:-:S04]  /*6600*/  FFMA.RP R48, R48, R35, R48 ;  /* 0x0000002330307223 */ /* 0x000fc80000008030 */
[C---:B------:R-:W-:Y:S02]  /*6610*/  LOP3.LUT R35, R45.reuse, 0x7fffff, RZ, 0xc0, !PT ;  /* 0x007fffff2d237812 */ /* 0x040fe400078ec0ff */
[----:B------:R-:W-:Y:S02]  /*6620*/  FSETP.NEU.FTZ.AND P1, PT, R45, R48, PT ;  /* 0x000000302d00720b */ /* 0x000fe40003f3d000 */
[----:B------:R-:W-:Y:S02]  /*6630*/  LOP3.LUT R35, R35, 0x800000, RZ, 0xfc, !PT ;  /* 0x0080000023237812 */ /* 0x000fe400078efcff */
[----:B------:R-:W-:Y:S02]  /*6640*/  SEL R45, RZ, 0xffffffff, !P1 ;  /* 0xffffffffff2d7807 */ /* 0x000fe40004800000 */
[----:B------:R-:W-:Y:S02]  /*6650*/  LOP3.LUT R50, R50, R35, RZ, 0xc0, !PT ;  /* 0x0000002332327212 */ /* 0x000fe400078ec0ff */
[----:B------:R-:W-:-:S02]  /*6660*/  IADD3 R48, PT, PT, -R45, RZ, RZ ;  /* 0x000000ff2d307210 */ /* 0x000fc40007ffe1ff */
[-C--:B------:R-:W-:Y:S02]  /*6670*/  SHF.R.U32.HI R50, RZ, R49.reuse, R50 ;  /* 0x00000031ff327219 */ /* 0x080fe40000011632 */
[----:B------:R-:W-:Y:S02]  /*6680*/  LOP3.LUT P2, RZ, R48, R49, R35, 0xf8, !PT ;  /* 0x0000003130ff7212 */ /* 0x000fe4000784f823 */
[C---:B------:R-:W-:Y:S02]  /*6690*/  LOP3.LUT P1, RZ, R50.reuse, 0x1, RZ, 0xc0, !PT ;  /* 0x0000000132ff7812 */ /* 0x040fe4000782c0ff */
[----:B------:R-:W-:Y:S02]  /*66a0*/  LOP3.LUT P3, RZ, R50, 0x2, RZ, 0xc0, !PT ;  /* 0x0000000232ff7812 */ /* 0x000fe4000786c0ff */
[----:B------:R-:W-:Y:S02]  /*66b0*/  IADD3 R48, PT, PT, R47, -0xfc, RZ ;  /* 0xffffff042f307810 */ /* 0x000fe40007ffe0ff */
[----:B------:R-:W-:-:S02]  /*66c0*/  PLOP3.LUT P1, PT, P1, P2, P3, 0xe0, 0x0 ;  /* 0x000000000000781c */ /* 0x000fc40000f25c30 */
[----:B------:R-:W-:Y:S02]  /*66d0*/  LOP3.LUT P2, RZ, R3, 0x7fffff, RZ, 0xc0, !PT ;  /* 0x007fffff03ff7812 */ /* 0x000fe4000784c0ff */
[----:B------:R-:W-:Y:S02]  /*66e0*/  SEL R5, RZ, 0x1, !P1 ;  /* 0x00000001ff057807 */ /* 0x000fe40004800000 */
[----:B------:R-:W-:Y:S02]  /*66f0*/  SHF.R.U32.HI R48, RZ, R48, R35 ;  /* 0x00000030ff307219 */ /* 0x000fe40000011623 */
[----:B------:R-:W-:-:S04]  /*6700*/  IADD3 R5, PT, PT, -R5, RZ, RZ ;  /* 0x000000ff05057210 */ /* 0x000fc80007ffe1ff */
[----:B------:R-:W-:-:S13]  /*6710*/  ISETP.GE.AND P1, PT, R5, RZ, PT ;  /* 0x000000ff0500720c */ /* 0x000fda0003f26270 */
[----:B------:R-:W-:-:S04]  /*6720*/  @!P1 IADD3 R48, PT, PT, R48, 0x1, RZ ;  /* 0x0000000130309810 */ /* 0x000fc80007ffe0ff */
[----:B------:R-:W-:-:S04]  /*6730*/  @!P2 SHF.L.U32 R48, R48, 0x1, RZ ;  /* 0x000000013030a819 */ /* 0x000fc800000006ff */
[----:B------:R-:W-:Y:S01]  /*6740*/  LOP3.LUT R35, R48, 0x80000000, R3, 0xf8, !PT ;  /* 0x8000000030237812 */ /* 0x000fe200078ef803 */
[----:B------:R-:W-:Y:S06]  /*6750*/  BRA `(.L_x_182) ;  /* 0x0000000000047947 */ /* 0x000fec0003800000 */
.L_x_183:
[----:B------:R0:W1:Y:S02]  /*6760*/  MUFU.RCP R35, R3 ;  /* 0x0000000300237308 */ /* 0x0000640000001000 */
.L_x_182:
[----:B------:R-:W-:Y:S05]  /*6770*/  BSYNC.RECONVERGENT B5 ;  /* 0x0000000000057941 */ /* 0x000fea0003800200 */
.L_x_180:
[----:B-1----:R-:W-:Y:S01]  /*6780*/  MOV R5, R35 ;  /* 0x0000002300057202 */ /* 0x002fe20000000f00 */
[----:B------:R-:W-:-:S04]  /*6790*/  HFMA2 R35, -RZ, RZ, 0, 0 ;  /* 0x00000000ff237431 */ /* 0x000fc800000001ff */
[----:B0-----:R-:W-:Y:S05]  /*67a0*/  RET.REL.NODEC R34 `(_Z10render_gpu6float3S_iifP6uchar4P4trigxP5lightx) ;  /* 0xffffff9822147950 */ /* 0x001fea0003c3ffff */
        .weak           $__internal_2_$__cuda_sm20_sqrt_rn_f32_slowpath
        .type           $__internal_2_$__cuda_sm20_sqrt_rn_f32_slowpath,@function
        .size           $__internal_2_$__cuda_sm20_sqrt_rn_f32_slowpath,($__internal_3_$__cuda_sm3x_div_rn_noftz_f32_slowpath - $__internal_2_$__cuda_sm20_sqrt_rn_f32_slowpath)
$__internal_2_$__cuda_sm20_sqrt_rn_f32_slowpath:
[----:B------:R-:W-:-:S13]  /*67b0*/  LOP3.LUT P2, RZ, R48, 0x7fffffff, RZ, 0xc0, !PT ;  /* 0x7fffffff30ff7812 */ /* 0x000fda000784c0ff */
[----:B------:R-:W-:Y:S01]  /*67c0*/  @!P2 MOV R51, R48 ;  /* 0x000000300033a202 */ /* 0x000fe20000000f00 */
[----:B------:R-:W-:Y:S06]  /*67d0*/  @!P2 BRA `(.L_x_184) ;  /* 0x000000000040a947 */ /* 0x000fec0003800000 */
[----:B------:R-:W-:-:S13]  /*67e0*/  FSETP.GEU.FTZ.AND P2, PT, R48, RZ, PT ;  /* 0x000000ff3000720b */ /* 0x000fda0003f5e000 */
[----:B------:R-:W-:Y:S01]  /*67f0*/  @!P2 MOV R51, 0x7fffffff ;  /* 0x7fffffff0033a802 */ /* 0x000fe20000000f00 */
[----:B------:R-:W-:Y:S06]  /*6800*/  @!P2 BRA `(.L_x_184) ;  /* 0x000000000034a947 */ /* 0x000fec0003800000 */
[----:B------:R-:W-:-:S13]  /*6810*/  FSETP.GTU.FTZ.AND P2, PT, |R48|, +INF , PT ;  /* 0x7f8000003000780b */ /* 0x000fda0003f5c200 */
[----:B------:R-:W-:Y:S01]  /*6820*/  @P2 FADD.FTZ R51, R48, 1 ;  /* 0x3f80000030332421 */ /* 0x000fe20000010000 */
[----:B------:R-:W-:Y:S06]  /*6830*/  @P2 BRA `(.L_x_184) ;  /* 0x0000000000282947 */ /* 0x000fec0003800000 */
[----:B------:R-:W-:-:S13]  /*6840*/  FSETP.NEU.FTZ.AND P2, PT, |R48|, +INF , PT ;  /* 0x7f8000003000780b */ /* 0x000fda0003f5d200 */
[----:B------:R-:W-:-:S04]  /*6850*/  @P2 FFMA R54, R48, 1.84467440737095516160e+19, RZ ;  /* 0x5f80000030362823 */ /* 0x000fc800000000ff */
[----:B------:R-:W0:Y:S02]  /*6860*/  @P2 MUFU.RSQ R51, R54 ;  /* 0x0000003600332308 */ /* 0x000e240000001400 */
[----:B0-----:R-:W-:Y:S01]  /*6870*/  @P2 FMUL.FTZ R49, R54, R51 ;  /* 0x0000003336312220 */ /* 0x001fe20000410000 */
[----:B------:R-:W-:Y:S01]  /*6880*/  @P2 FMUL.FTZ R56, R51, 0.5 ;  /* 0x3f00000033382820 */ /* 0x000fe20000410000 */
[----:B------:R-:W-:Y:S02]  /*6890*/  @!P2 MOV R51, R48 ;  /* 0x000000300033a202 */ /* 0x000fe40000000f00 */
[----:B------:R-:W-:-:S04]  /*68a0*/  @P2 FADD.FTZ R52, -R49, -RZ ;  /* 0x800000ff31342221 */ /* 0x000fc80000010100 */
[----:B------:R-:W-:-:S04]  /*68b0*/  @P2 FFMA R52, R49, R52, R54 ;  /* 0x0000003431342223 */ /* 0x000fc80000000036 */
[----:B------:R-:W-:-:S04]  /*68c0*/  @P2 FFMA R52, R52, R56, R49 ;  /* 0x0000003834342223 */ /* 0x000fc80000000031 */
[----:B------:R-:W-:-:S07]  /*68d0*/  @P2 FMUL.FTZ R51, R52, 2.3283064365386962891e-10 ;  /* 0x2f80000034332820 */ /* 0x000fce0000410000 */
.L_x_184:
[----:B------:R-:W-:Y:S01]  /*68e0*/  HFMA2 R49, -RZ, RZ, 0, 0 ;  /* 0x00000000ff317431 */ /* 0x000fe200000001ff */
[----:B------:R-:W-:-:S04]  /*68f0*/  MOV R48, R50 ;  /* 0x0000003200307202 */ /* 0x000fc80000000f00 */
[----:B------:R-:W-:Y:S05]  /*6900*/  RET.REL.NODEC R48 `(_Z10render_gpu6float3S_iifP6uchar4P4trigxP5lightx) ;  /* 0xffffff9430bc7950 */ /* 0x000fea0003c3ffff */
        .weak           $__internal_3_$__cuda_sm3x_div_rn_noftz_f32_slowpath
        .type           $__internal_3_$__cuda_sm3x_div_rn_noftz_f32_slowpath,@function
        .size           $__internal_3_$__cuda_sm3x_div_rn_noftz_f32_slowpath,(.L_x_200 - $__internal_3_$__cuda_sm3x_div_rn_noftz_f32_slowpath)
$__internal_3_$__cuda_sm3x_div_rn_noftz_f32_slowpath:
[----:B------:R-:W-:Y:S01]  /*6910*/  SHF.R.U32.HI R64, RZ, 0x17, R65 ;  /* 0x00000017ff407819 */ /* 0x000fe20000011641 */
[----:B------:R-:W-:Y:S01]  /*6920*/  BSSY.RECONVERGENT B0, `(.L_x_185) ;  /* 0x0000063000007945 */ /* 0x000fe20003800200 */
[----:B------:R-:W-:Y:S02]  /*6930*/  SHF.R.U32.HI R63, RZ, 0x17, R59 ;  /* 0x00000017ff3f7819 */ /* 0x000fe4000001163b */
[----:B------:R-:W-:Y:S02]  /*6940*/  LOP3.LUT R64, R64, 0xff, RZ, 0xc0, !PT ;  /* 0x000000ff40407812 */ /* 0x000fe400078ec0ff */
[----:B------:R-:W-:Y:S02]  /*6950*/  LOP3.LUT R63, R63, 0xff, RZ, 0xc0, !PT ;  /* 0x000000ff3f3f7812 */ /* 0x000fe400078ec0ff */
[----:B------:R-:W-:Y:S02]  /*6960*/  IADD3 R62, PT, PT, R64, -0x1, RZ ;  /* 0xffffffff403e7810 */ /* 0x000fe40007ffe0ff */
[----:B------:R-:W-:-:S02]  /*6970*/  IADD3 R61, PT, PT, R63, -0x1, RZ ;  /* 0xffffffff3f3d7810 */ /* 0x000fc40007ffe0ff */
[----:B------:R-:W-:-:S04]  /*6980*/  ISETP.GT.U32.AND P2, PT, R62, 0xfd, PT ;  /* 0x000000fd3e00780c */ /* 0x000fc80003f44070 */
[----:B------:R-:W-:-:S13]  /*6990*/  ISETP.GT.U32.OR P2, PT, R61, 0xfd, P2 ;  /* 0x000000fd3d00780c */ /* 0x000fda0001744470 */
[----:B------:R-:W-:Y:S01]  /*69a0*/  @!P2 MOV R66, RZ ;  /* 0x000000ff0042a202 */ /* 0x000fe20000000f00 */
[----:B------:R-:W-:Y:S06]  /*69b0*/  @!P2 BRA `(.L_x_186) ;  /* 0x00000000005ca947 */ /* 0x000fec0003800000 */
[----:B------:R-:W-:Y:S02]  /*69c0*/  FSETP.GTU.FTZ.AND P2, PT, |R59|, +INF , PT ;  /* 0x7f8000003b00780b */ /* 0x000fe40003f5c200 */
[----:B------:R-:W-:-:S04]  /*69d0*/  FSETP.GTU.FTZ.AND P3, PT, |R65|, +INF , PT ;  /* 0x7f8000004100780b */ /* 0x000fc80003f7c200 */
[----:B------:R-:W-:-:S13]  /*69e0*/  PLOP3.LUT P2, PT, P2, P3, PT, 0xf8, 0x8f ;  /* 0x00000000008f781c */ /* 0x000fda0001747f70 */
[----:B------:R-:W-:Y:S05]  /*69f0*/  @P2 BRA `(.L_x_187) ;  /* 0x0000000400502947 */ /* 0x000fea0003800000 */
[----:B------:R-:W-:-:S13]  /*6a00*/  LOP3.LUT P2, RZ, R65, 0x7fffffff, R59, 0xc8, !PT ;  /* 0x7fffffff41ff7812 */ /* 0x000fda000784c83b */
[----:B------:R-:W-:Y:S05]  /*6a10*/  @!P2 BRA `(.L_x_188) ;  /* 0x000000040040a947 */ /* 0x000fea0003800000 */
[----:B------:R-:W-:Y:S02]  /*6a20*/  FSETP.NEU.FTZ.AND P4, PT, |R59|, +INF , PT ;  /* 0x7f8000003b00780b */ /* 0x000fe40003f9d200 */
[----:B------:R-:W-:Y:S02]  /*6a30*/  FSETP.NEU.FTZ.AND P3, PT, |R65|, +INF , PT ;  /* 0x7f8000004100780b */ /* 0x000fe40003f7d200 */
[----:B------:R-:W-:-:S11]  /*6a40*/  FSETP.NEU.FTZ.AND P2, PT, |R59|, +INF , PT ;  /* 0x7f8000003b00780b */ /* 0x000fd60003f5d200 */
[----:B------:R-:W-:Y:S05]  /*6a50*/  @!P3 BRA !P4, `(.L_x_188) ;  /* 0x000000040030b947 */ /* 0x000fea0006000000 */
[----:B------:R-:W-:-:S04]  /*6a60*/  LOP3.LUT P4, RZ, R59, 0x7fffffff, RZ, 0xc0, !PT ;  /* 0x7fffffff3bff7812 */ /* 0x000fc8000788c0ff */
[----:B------:R-:W-:-:S13]  /*6a70*/  PLOP3.LUT P3, PT, P3, P4, PT, 0x2f, 0xf2 ;  /* 0x0000000000f2781c */ /* 0x000fda0001f68577 */
[----:B------:R-:W-:Y:S05]  /*6a80*/  @P3 BRA `(.L_x_189) ;  /* 0x00000004001c3947 */ /* 0x000fea0003800000 */
[----:B------:R-:W-:-:S04]  /*6a90*/  LOP3.LUT P3, RZ, R65, 0x7fffffff, RZ, 0xc0, !PT ;  /* 0x7fffffff41ff7812 */ /* 0x000fc8000786c0ff */
[----:B------:R-:W-:-:S13]  /*6aa0*/  PLOP3.LUT P2, PT, P2, P3, PT, 0x2f, 0xf2 ;  /* 0x0000000000f2781c */ /* 0x000fda0001746577 */
[----:B------:R-:W-:Y:S05]  /*6ab0*/  @P2 BRA `(.L_x_190) ;  /* 0x0000000400042947 */ /* 0x000fea0003800000 */
[----:B------:R-:W-:Y:S02]  /*6ac0*/  ISETP.GE.AND P2, PT, R61, RZ, PT ;  /* 0x000000ff3d00720c */ /* 0x000fe40003f46270 */
[----:B------:R-:W-:-:S11]  /*6ad0*/  ISETP.GE.AND P3, PT, R62, RZ, PT ;  /* 0x000000ff3e00720c */ /* 0x000fd60003f66270 */
[----:B------:R-:W-:Y:S01]  /*6ae0*/  @P2 MOV R66, RZ ;  /* 0x000000ff00422202 */ /* 0x000fe20000000f00 */
[----:B------:R-:W-:Y:S01]  /*6af0*/  @!P2 FFMA R59, R59, 1.84467440737095516160e+19, RZ ;  /* 0x5f8000003b3ba823 */ /* 0x000fe200000000ff */
[----:B------:R-:W-:Y:S01]  /*6b00*/  @!P2 MOV R66, 0xffffffc0 ;  /* 0xffffffc00042a802 */ /* 0x000fe20000000f00 */
[----:B------:R-:W-:-:S03]  /*6b10*/  @!P3 FFMA R65, R65, 1.84467440737095516160e+19, RZ ;  /* 0x5f8000004141b823 */ /* 0x000fc600000000ff */
[----:B------:R-:W-:-:S07]  /*6b20*/  @!P3 IADD3 R66, PT, PT, R66, 0x40, RZ ;  /* 0x000000404242b810 */ /* 0x000fce0007ffe0ff */
.L_x_186:
[----:B------:R-:W-:Y:S01]  /*6b30*/  LEA R62, R64, 0xc0800000, 0x17 ;  /* 0xc0800000403e7811 */ /* 0x000fe200078eb8ff */
[----:B------:R-:W-:Y:S03]  /*6b40*/  BSSY.RECONVERGENT B1, `(.L_x_191) ;  /* 0x0000036000017945 */ /* 0x000fe60003800200 */
[----:B------:R-:W-:Y:S02]  /*6b50*/  IADD3 R69, PT, PT, -R62, R65, RZ ;  /* 0x000000413e457210 */ /* 0x000fe40007ffe1ff */
[----:B------:R-:W-:Y:S02]  /*6b60*/  IADD3 R65, PT, PT, R63, -0x7f, RZ ;  /* 0xffffff813f417810 */ /* 0x000fe40007ffe0ff */
[----:B------:R-:W0:Y:S01]  /*6b70*/  MUFU.RCP R62, R69 ;  /* 0x00000045003e7308 */ /* 0x000e220000001000 */
[----:B------:R-:W-:Y:S02]  /*6b80*/  FADD.FTZ R61, -R69, -RZ ;  /* 0x800000ff453d7221 */ /* 0x000fe40000010100 */
[C---:B------:R-:W-:Y:S01]  /*6b90*/  IMAD R63, R65.reuse, -0x800000, R59 ;  /* 0xff800000413f7824 */ /* 0x040fe200078e023b */
[----:B------:R-:W-:-:S04]  /*6ba0*/  IADD3 R65, PT, PT, R65, 0x7f, -R64 ;  /* 0x0000007f41417810 */ /* 0x000fc80007ffe840 */
[----:B------:R-:W-:Y:S01]  /*6bb0*/  IADD3 R66, PT, PT, R65, R66, RZ ;  /* 0x0000004241427210 */ /* 0x000fe20007ffe0ff */
[----:B0-----:R-:W-:-:S04]  /*6bc0*/  FFMA R59, R62, R61, 1 ;  /* 0x3f8000003e3b7423 */ /* 0x001fc8000000003d */
[----:B------:R-:W-:-:S04]  /*6bd0*/  FFMA R59, R62, R59, R62 ;  /* 0x0000003b3e3b7223 */ /* 0x000fc8000000003e */
[----:B------:R-:W-:-:S04]  /*6be0*/  FFMA R64, R63, R59, RZ ;  /* 0x0000003b3f407223 */ /* 0x000fc800000000ff */
[----:B------:R-:W-:-:S04]  /*6bf0*/  FFMA R62, R61, R64, R63 ;  /* 0x000000403d3e7223 */ /* 0x000fc8000000003f */
[----:B------:R-:W-:-:S04]  /*6c00*/  FFMA R62, R59, R62, R64 ;  /* 0x0000003e3b3e7223 */ /* 0x000fc80000000040 */
[----:B------:R-:W-:-:S04]  /*6c10*/  FFMA R61, R61, R62, R63 ;  /* 0x0000003e3d3d7223 */ /* 0x000fc8000000003f */
[----:B------:R-:W-:-:S05]  /*6c20*/  FFMA R63, R59, R61, R62 ;  /* 0x0000003d3b3f7223 */ /* 0x000fca000000003e */
[----:B------:R-:W-:-:S04]  /*6c30*/  SHF.R.U32.HI R65, RZ, 0x17, R63 ;  /* 0x00000017ff417819 */ /* 0x000fc8000001163f */
[----:B------:R-:W-:-:S04]  /*6c40*/  LOP3.LUT R65, R65, 0xff, RZ, 0xc0, !PT ;  /* 0x000000ff41417812 */ /* 0x000fc800078ec0ff */
[----:B------:R-:W-:-:S04]  /*6c50*/  IADD3 R64, PT, PT, R65, R66, RZ ;  /* 0x0000004241407210 */ /* 0x000fc80007ffe0ff */
[----:B------:R-:W-:-:S04]  /*6c60*/  IADD3 R65, PT, PT, R64, -0x1, RZ ;  /* 0xffffffff40417810 */ /* 0x000fc80007ffe0ff */
[----:B------:R-:W-:-:S13]  /*6c70*/  ISETP.GE.U32.AND P2, PT, R65, 0xfe, PT ;  /* 0x000000fe4100780c */ /* 0x000fda0003f46070 */
[----:B------:R-:W-:Y:S05]  /*6c80*/  @!P2 BRA `(.L_x_192) ;  /* 0x000000000080a947 */ /* 0x000fea0003800000 */
[----:B------:R-:W-:-:S13]  /*6c90*/  ISETP.GT.AND P2, PT, R64, 0xfe, PT ;  /* 0x000000fe4000780c */ /* 0x000fda0003f44270 */
[----:B------:R-:W-:Y:S05]  /*6ca0*/  @P2 BRA `(.L_x_193) ;  /* 0x00000000006c2947 */ /* 0x000fea0003800000 */
[----:B------:R-:W-:-:S13]  /*6cb0*/  ISETP.GE.AND P2, PT, R64, 0x1, PT ;  /* 0x000000014000780c */ /* 0x000fda0003f46270 */
[----:B------:R-:W-:Y:S05]  /*6cc0*/  @P2 BRA `(.L_x_194) ;  /* 0x0000000000742947 */ /* 0x000fea0003800000 */
[----:B------:R-:W-:Y:S02]  /*6cd0*/  ISETP.GE.AND P2, PT, R64, -0x18, PT ;  /* 0xffffffe84000780c */ /* 0x000fe40003f46270 */
[----:B------:R-:W-:-:S11]  /*6ce0*/  LOP3.LUT R63, R63, 0x80000000, RZ, 0xc0, !PT ;  /* 0x800000003f3f7812 */ /* 0x000fd600078ec0ff */
[----:B------:R-:W-:Y:S05]  /*6cf0*/  @!P2 BRA `(.L_x_194) ;  /* 0x000000000068a947 */ /* 0x000fea0003800000 */
[CCC-:B------:R-:W-:Y:S01]  /*6d00*/  FFMA.RP R65, R59.reuse, R61.reuse, R62.reuse ;  /* 0x0000003d3b417223 */ /* 0x1c0fe2000000803e */
[CCC-:B------:R-:W-:Y:S01]  /*6d10*/  FFMA.RM R66, R59.reuse, R61.reuse, R62.reuse ;  /* 0x0000003d3b427223 */ /* 0x1c0fe2000000403e */
[----:B------:R-:W-:Y:S01]  /*6d20*/  FFMA.RZ R59, R59, R61, R62 ;  /* 0x0000003d3b3b7223 */ /* 0x000fe2000000c03e */
[C---:B------:R-:W-:Y:S02]  /*6d30*/  IADD3 R62, PT, PT, R64.reuse, 0x20, RZ ;  /* 0x00000020403e7810 */ /* 0x040fe40007ffe0ff */
[C---:B------:R-:W-:Y:S02]  /*6d40*/  ISETP.NE.AND P4, PT, R64.reuse, RZ, PT ;  /* 0x000000ff4000720c */ /* 0x040fe40003f85270 */
[----:B------:R-:W-:Y:S02]  /*6d50*/  LOP3.LUT R59, R59, 0x7fffff, RZ, 0xc0, !PT ;  /* 0x007fffff3b3b7812 */ /* 0x000fe400078ec0ff */
[----:B------:R-:W-:Y:S02]  /*6d60*/  ISETP.NE.AND P3, PT, R64, RZ, PT ;  /* 0x000000ff4000720c */ /* 0x000fe40003f65270 */
[----:B------:R-:W-:-:S02]  /*6d70*/  LOP3.LUT R61, R59, 0x800000, RZ, 0xfc, !PT ;  /* 0x008000003b3d7812 */ /* 0x000fc400078efcff */
[----:B------:R-:W-:Y:S02]  /*6d80*/  IADD3 R64, PT, PT, -R64, RZ, RZ ;  /* 0x000000ff40407210 */ /* 0x000fe40007ffe1ff */
[----:B------:R-:W-:Y:S02]  /*6d90*/  SHF.L.U32 R59, R61, R62, RZ ;  /* 0x0000003e3d3b7219 */ /* 0x000fe400000006ff */
[----:B------:R-:W-:Y:S02]  /*6da0*/  FSETP.NEU.FTZ.AND P2, PT, R65, R66, PT ;  /* 0x000000424100720b */ /* 0x000fe40003f5d000 */
[----:B------:R-:W-:Y:S02]  /*6db0*/  ISETP.NE.AND P3, PT, R59, RZ, P3 ;  /* 0x000000ff3b00720c */ /* 0x000fe40001f65270 */
[----:B------:R-:W-:Y:S02]  /*6dc0*/  SEL R62, R64, RZ, P4 ;  /* 0x000000ff403e7207 */ /* 0x000fe40002000000 */
[----:B------:R-:W-:-:S02]  /*6dd0*/  PLOP3.LUT P2, PT, P2, P3, PT, 0xf8, 0x8f ;  /* 0x00000000008f781c */ /* 0x000fc40001747f70 */
[----:B------:R-:W-:Y:S02]  /*6de0*/  SHF.R.U32.HI R62, RZ, R62, R61 ;  /* 0x0000003eff3e7219 */ /* 0x000fe4000001163d */
[----:B------:R-:W-:Y:S02]  /*6df0*/  SEL R64, RZ, 0x1, !P2 ;  /* 0x00000001ff407807 */ /* 0x000fe40005000000 */
[----:B------:R-:W-:-:S04]  /*6e00*/  SHF.R.U32.HI R61, RZ, 0x1, R62 ;  /* 0x00000001ff3d7819 */ /* 0x000fc8000001163e */
[----:B------:R-:W-:-:S04]  /*6e10*/  LOP3.LUT R59, R64, 0x1, R61, 0xf8, !PT ;  /* 0x00000001403b7812 */ /* 0x000fc800078ef83d */
[----:B------:R-:W-:-:S04]  /*6e20*/  LOP3.LUT R62, R59, R62, RZ, 0xc0, !PT ;  /* 0x0000003e3b3e7212 */ /* 0x000fc800078ec0ff */
[----:B------:R-:W-:-:S04]  /*6e30*/  IADD3 R62, PT, PT, R61, R62, RZ ;  /* 0x0000003e3d3e7210 */ /* 0x000fc80007ffe0ff */
[----:B------:R-:W-:Y:S01]  /*6e40*/  LOP3.LUT R63, R62, R63, RZ, 0xfc, !PT ;  /* 0x0000003f3e3f7212 */ /* 0x000fe200078efcff */
[----:B------:R-:W-:Y:S06]  /*6e50*/  BRA `(.L_x_194) ;  /* 0x0000000000107947 */ /* 0x000fec0003800000 */
.L_x_193:
[----:B------:R-:W-:-:S04]  /*6e60*/  LOP3.LUT R63, R63, 0x80000000, RZ, 0xc0, !PT ;  /* 0x800000003f3f7812 */ /* 0x000fc800078ec0ff */
[----:B------:R-:W-:Y:S01]  /*6e70*/  LOP3.LUT R63, R63, 0x7f800000, RZ, 0xfc, !PT ;  /* 0x7f8000003f3f7812 */ /* 0x000fe200078efcff */
[----:B------:R-:W-:Y:S06]  /*6e80*/  BRA `(.L_x_194) ;  /* 0x0000000000047947 */ /* 0x000fec0003800000 */
.L_x_192:
[----:B------:R-:W-:-:S07]  /*6e90*/  LEA R63, R66, R63, 0x17 ;  /* 0x0000003f423f7211 */ /* 0x000fce00078eb8ff */
.L_x_194:
[----:B------:R-:W-:Y:S05]  /*6ea0*/  BSYNC.RECONVERGENT B1 ;  /* 0x0000000000017941 */ /* 0x000fea0003800200 */
.L_x_191:
[----:B------:R-:W-:Y:S01]  /*6eb0*/  MOV R59, R63 ;  /* 0x0000003f003b7202 */ /* 0x000fe20000000f00 */
[----:B------:R-:W-:Y:S06]  /*6ec0*/  BRA `(.L_x_195) ;  /* 0x0000000000207947 */ /* 0x000fec0003800000 */
.L_x_190:
[----:B------:R-:W-:-:S04]  /*6ed0*/  LOP3.LUT R59, R65, 0x80000000, R59, 0x48, !PT ;  /* 0x80000000413b7812 */ /* 0x000fc800078e483b */
[----:B------:R-:W-:Y:S01]  /*6ee0*/  LOP3.LUT R59, R59, 0x7f800000, RZ, 0xfc, !PT ;  /* 0x7f8000003b3b7812 */ /* 0x000fe200078efcff */
[----:B------:R-:W-:Y:S06]  /*6ef0*/  BRA `(.L_x_195) ;  /* 0x0000000000147947 */ /* 0x000fec0003800000 */
.L_x_189:
[----:B------:R-:W-:Y:S01]  /*6f00*/  LOP3.LUT R59, R65, 0x80000000, R59, 0x48, !PT ;  /* 0x80000000413b7812 */ /* 0x000fe200078e483b */
[----:B------:R-:W-:Y:S06]  /*6f10*/  BRA `(.L_x_195) ;  /* 0x00000000000c7947 */ /* 0x000fec0003800000 */
.L_x_188:
[----:B------:R-:W0:Y:S01]  /*6f20*/  MUFU.RSQ R59, -QNAN ;  /* 0xffc00000003b7908 */ /* 0x000e220000001400 */
[----:B------:R-:W-:Y:S05]  /*6f30*/  BRA `(.L_x_195) ;  /* 0x0000000000047947 */ /* 0x000fea0003800000 */
.L_x_187:
[----:B------:R-:W-:-:S07]  /*6f40*/  FADD.FTZ R59, R59, R65 ;  /* 0x000000413b3b7221 */ /* 0x000fce0000010000 */
.L_x_195:
[----:B------:R-:W-:Y:S05]  /*6f50*/  BSYNC.RECONVERGENT B0 ;  /* 0x0000000000007941 */ /* 0x000fea0003800200 */
.L_x_185:
[----:B------:R-:W-:-:S04]  /*6f60*/  HFMA2 R61, -RZ, RZ, 0, 0 ;  /* 0x00000000ff3d7431 */ /* 0x000fc800000001ff */
[----:B0-----:R-:W-:Y:S05]  /*6f70*/  RET.REL.NODEC R60 `(_Z10render_gpu6float3S_iifP6uchar4P4trigxP5lightx) ;  /* 0xffffff903c207950 */ /* 0x001fea0003c3ffff */
.L_x_196:
        /* <DEDUP_REMOVED lines=16> */
.L_x_200:


//--------------------- .nv.global.init           --------------------------
	.section	.nv.global.init,"aw",@progbits
	.align	4
.nv.global.init:
	.type		__cudart_i2opi_f,@object
	.size		__cudart_i2opi_f,(.L_0 - __cudart_i2opi_f)
__cudart_i2opi_f:
        /*0000*/ 	.byte	0x41, 0x90, 0x43, 0x3c, 0x99, 0x95, 0x62, 0xdb, 0xc0, 0xdd, 0x34, 0xf5, 0xd1, 0x57, 0x27, 0xfc
        /*0010*/ 	.byte	0x29, 0x15, 0x44, 0x4e, 0x6e, 0x83, 0xf9, 0xa2
.L_0:


//--------------------- .nv.shared.reserved.0     --------------------------
	.section	.nv.shared.reserved.0,"aw",@nobits
	.weak		__nv_reservedSMEM_offset_0_alias
	.size		__nv_reservedSMEM_offset_0_alias, 0, 64
	.other		__nv_reservedSMEM_offset_0_alias,@"STO_CUDA_RESERVED_SHARED STV_DEFAULT"
__nv_reservedSMEM_offset_0_alias:
	.zero		0
	.zero		64


//--------------------- .nv.constant0._Z8gpu_ssaaP6uchar4PKS_iii --------------------------
	.section	.nv.constant0._Z8gpu_ssaaP6uchar4PKS_iii,"a",@progbits
	.sectionflags	@""
	.align	4
.nv.constant0._Z8gpu_ssaaP6uchar4PKS_iii:
	.zero		924


//--------------------- .nv.constant0._Z10render_gpu6float3S_iifP6uchar4P4trigxP5lightx --------------------------
	.section	.nv.constant0._Z10render_gpu6float3S_iifP6uchar4P4trigxP5lightx,"a",@progbits
	.sectionflags	@""
	.align	4
.nv.constant0._Z10render_gpu6float3S_iifP6uchar4P4trigxP5lightx:
	.zero		976


//--------------------- SYMBOLS --------------------------

	.type		.nv.reservedSmem.offset0,@object
	.size		.nv.reservedSmem.offset0,0x4
